	.target	sm_90a

	.elftype	@"ET_EXEC"


//--------------------- .note.nv.tkinfo           --------------------------
	.section	.note.nv.tkinfo,"",@"SHT_NOTE"
	.sectionflags	@"SHF_NOTE_NV_TKINFO"
	.tkinfo
        /*0018*/ 	.word	0x00000002
        /*0030*/ 	.string	""
        /*0030*/ 	.string	"ptxas"
        /*0030*/ 	.string	"Cuda compilation tools, release 13.0, V13.0.88"
        /*0030*/ 	.string	"Build cuda_13.0.r13.0/compiler.36424714_0"
        /*0030*/ 	.string	"-arch sm_90a -m 64 "



//--------------------- .note.nv.cuinfo           --------------------------
	.section	.note.nv.cuinfo,"",@"SHT_NOTE"
	.sectionflags	@"SHF_NOTE_NV_CUINFO"
        /*0018*/ 	.short	0x0002
        /*001a*/ 	.short	0x005a
        /*001c*/ 	.short	0x0082
	.zero		2


//--------------------- .nv.info                  --------------------------
	.section	.nv.info,"",@"SHT_CUDA_INFO"
	.align	4


	//----- nvinfo : EIATTR_REGCOUNT
	.align		4
        /*0000*/ 	.byte	0x04, 0x2f
        /*0002*/ 	.short	(.L_15 - .L_14)
	.align		4
.L_14:
        /*0004*/ 	.word	index@(_ZN7cutlass13device_kernelINS_4gemm6kernel13GemmUniversalIN4cute5tupleIJiiiiEEENS1_10collective13CollectiveMmaINS1_34MainloopSm90TmaGmmaWarpSpecializedILi4ENS5_IJNS4_1CILi2EEENSA_ILi1EEESC_EEENS1_35KernelTmaWarpSpecializedCooperativeEEENS5_IJNSA_ILi128EEENSA_ILi256EEENSA_ILi64EEEEEENS_10bfloat16_tENS5_IJlSC_lEEESK_SL_NS4_8TiledMMAINS4_8MMA_AtomIJNS4_4SM904GMMA28MMA_64x256x16_F32BF16BF16_SSILNSP_5MajorE0ELSR_0ELNSP_7ScaleInE1ELSS_1EEEEEENS4_6LayoutISD_NS5_IJSC_NSA_ILi0EEESW_EEEEENS5_IJNS4_10UnderscoreESZ_SZ_EEEEENS4_13SM90_TMA_LOADENS4_14ComposedLayoutINS4_7SwizzleILi3ELi4ELi3EEENS4_18smem_ptr_flag_bitsILi16EEENSV_INS5_IJNSA_ILi8EEESI_EEENS5_IJSI_SC_EEEEEEEvNS4_8identityENS4_23SM90_TMA_LOAD_MULTICASTES1C_vS1D_EENS_8epilogue10collective6detail29Sm90TmaWarpSpecializedAdapterINS1H_15DefaultEpilogueISK_SL_SL_NS1G_6thread17LinearCombinationISK_Li1EffLNS1L_9ScaleType4KindE0ELNS_15FloatRoundStyleE2ESK_EENS1_15EpilogueDefaultEEEEEvvEEEEvNT_6ParamsE)
        /*0008*/ 	.word	0x000000a8


	//----- nvinfo : EIATTR_FRAME_SIZE
	.align		4
.L_15:
        /*000c*/ 	.byte	0x04, 0x11
        /*000e*/ 	.short	(.L_17 - .L_16)
	.align		4
.L_16:
        /*0010*/ 	.word	index@(_ZN7cutlass13device_kernelINS_4gemm6kernel13GemmUniversalIN4cute5tupleIJiiiiEEENS1_10collective13CollectiveMmaINS1_34MainloopSm90TmaGmmaWarpSpecializedILi4ENS5_IJNS4_1CILi2EEENSA_ILi1EEESC_EEENS1_35KernelTmaWarpSpecializedCooperativeEEENS5_IJNSA_ILi128EEENSA_ILi256EEENSA_ILi64EEEEEENS_10bfloat16_tENS5_IJlSC_lEEESK_SL_NS4_8TiledMMAINS4_8MMA_AtomIJNS4_4SM904GMMA28MMA_64x256x16_F32BF16BF16_SSILNSP_5MajorE0ELSR_0ELNSP_7ScaleInE1ELSS_1EEEEEENS4_6LayoutISD_NS5_IJSC_NSA_ILi0EEESW_EEEEENS5_IJNS4_10UnderscoreESZ_SZ_EEEEENS4_13SM90_TMA_LOADENS4_14ComposedLayoutINS4_7SwizzleILi3ELi4ELi3EEENS4_18smem_ptr_flag_bitsILi16EEENSV_INS5_IJNSA_ILi8EEESI_EEENS5_IJSI_SC_EEEEEEEvNS4_8identityENS4_23SM90_TMA_LOAD_MULTICASTES1C_vS1D_EENS_8epilogue10collective6detail29Sm90TmaWarpSpecializedAdapterINS1H_15DefaultEpilogueISK_SL_SL_NS1G_6thread17LinearCombinationISK_Li1EffLNS1L_9ScaleType4KindE0ELNS_15FloatRoundStyleE2ESK_EENS1_15EpilogueDefaultEEEEEvvEEEEvNT_6ParamsE)
        /*0014*/ 	.word	0x00000000


	//----- nvinfo : EIATTR_MIN_STACK_SIZE
	.align		4
.L_17:
        /*0018*/ 	.byte	0x04, 0x12
        /*001a*/ 	.short	(.L_19 - .L_18)
	.align		4
.L_18:
        /*001c*/ 	.word	index@(_ZN7cutlass13device_kernelINS_4gemm6kernel13GemmUniversalIN4cute5tupleIJiiiiEEENS1_10collective13CollectiveMmaINS1_34MainloopSm90TmaGmmaWarpSpecializedILi4ENS5_IJNS4_1CILi2EEENSA_ILi1EEESC_EEENS1_35KernelTmaWarpSpecializedCooperativeEEENS5_IJNSA_ILi128EEENSA_ILi256EEENSA_ILi64EEEEEENS_10bfloat16_tENS5_IJlSC_lEEESK_SL_NS4_8TiledMMAINS4_8MMA_AtomIJNS4_4SM904GMMA28MMA_64x256x16_F32BF16BF16_SSILNSP_5MajorE0ELSR_0ELNSP_7ScaleInE1ELSS_1EEEEEENS4_6LayoutISD_NS5_IJSC_NSA_ILi0EEESW_EEEEENS5_IJNS4_10UnderscoreESZ_SZ_EEEEENS4_13SM90_TMA_LOADENS4_14ComposedLayoutINS4_7SwizzleILi3ELi4ELi3EEENS4_18smem_ptr_flag_bitsILi16EEENSV_INS5_IJNSA_ILi8EEESI_EEENS5_IJSI_SC_EEEEEEEvNS4_8identityENS4_23SM90_TMA_LOAD_MULTICASTES1C_vS1D_EENS_8epilogue10collective6detail29Sm90TmaWarpSpecializedAdapterINS1H_15DefaultEpilogueISK_SL_SL_NS1G_6thread17LinearCombinationISK_Li1EffLNS1L_9ScaleType4KindE0ELNS_15FloatRoundStyleE2ESK_EENS1_15EpilogueDefaultEEEEEvvEEEEvNT_6ParamsE)
        /*0020*/ 	.word	0x00000000
.L_19:


//--------------------- .nv.compat                --------------------------
	.section	.nv.compat,"",@"SHT_CUDA_COMPAT_INFO"
	.align	4
        /*0000*/ 	.byte	0x02, 0x09, 0x01, 0x00, 0x02, 0x02, 0x04, 0x00, 0x02, 0x05, 0x05, 0x00, 0x03, 0x07, 0x01, 0x01
        /*0010*/ 	.byte	0x02, 0x03, 0x01, 0x00, 0x02, 0x06, 0x01, 0x00, 0x04, 0x0b, 0x08, 0x00, 0x00, 0x00, 0x00, 0x00
        /*0020*/ 	.byte	0x00, 0x00, 0x00, 0x00


//--------------------- .nv.info._ZN7cutlass13device_kernelINS_4gemm6kernel13GemmUniversalIN4cute5tupleIJiiiiEEENS1_10collective13CollectiveMmaINS1_34MainloopSm90TmaGmmaWarpSpecializedILi4ENS5_IJNS4_1CILi2EEENSA_ILi1EEESC_EEENS1_35KernelTmaWarpSpecializedCooperativeEEENS5_IJNSA_ILi128EEENSA_ILi256EEENSA_ILi64EEEEEENS_10bfloat16_tENS5_IJlSC_lEEESK_SL_NS4_8TiledMMAINS4_8MMA_AtomIJNS4_4SM904GMMA28MMA_64x256x16_F32BF16BF16_SSILNSP_5MajorE0ELSR_0ELNSP_7ScaleInE1ELSS_1EEEEEENS4_6LayoutISD_NS5_IJSC_NSA_ILi0EEESW_EEEEENS5_IJNS4_10UnderscoreESZ_SZ_EEEEENS4_13SM90_TMA_LOADENS4_14ComposedLayoutINS4_7SwizzleILi3ELi4ELi3EEENS4_18smem_ptr_flag_bitsILi16EEENSV_INS5_IJNSA_ILi8EEESI_EEENS5_IJSI_SC_EEEEEEEvNS4_8identityENS4_23SM90_TMA_LOAD_MULTICASTES1C_vS1D_EENS_8epilogue10collective6detail29Sm90TmaWarpSpecializedAdapterINS1H_15DefaultEpilogueISK_SL_SL_NS1G_6thread17LinearCombinationISK_Li1EffLNS1L_9ScaleType4KindE0ELNS_15FloatRoundStyleE2ESK_EENS1_15EpilogueDefaultEEEEEvvEEEEvNT_6ParamsE --------------------------
	.section	.nv.info._ZN7cutlass13device_kernelINS_4gemm6kernel13GemmUniversalIN4cute5tupleIJiiiiEEENS1_10collective13CollectiveMmaINS1_34MainloopSm90TmaGmmaWarpSpecializedILi4ENS5_IJNS4_1CILi2EEENSA_ILi1EEESC_EEENS1_35KernelTmaWarpSpecializedCooperativeEEENS5_IJNSA_ILi128EEENSA_ILi256EEENSA_ILi64EEEEEENS_10bfloat16_tENS5_IJlSC_lEEESK_SL_NS4_8TiledMMAINS4_8MMA_AtomIJNS4_4SM904GMMA28MMA_64x256x16_F32BF16BF16_SSILNSP_5MajorE0ELSR_0ELNSP_7ScaleInE1ELSS_1EEEEEENS4_6LayoutISD_NS5_IJSC_NSA_ILi0EEESW_EEEEENS5_IJNS4_10UnderscoreESZ_SZ_EEEEENS4_13SM90_TMA_LOADENS4_14ComposedLayoutINS4_7SwizzleILi3ELi4ELi3EEENS4_18smem_ptr_flag_bitsILi16EEENSV_INS5_IJNSA_ILi8EEESI_EEENS5_IJSI_SC_EEEEEEEvNS4_8identityENS4_23SM90_TMA_LOAD_MULTICASTES1C_vS1D_EENS_8epilogue10collective6detail29Sm90TmaWarpSpecializedAdapterINS1H_15DefaultEpilogueISK_SL_SL_NS1G_6thread17LinearCombinationISK_Li1EffLNS1L_9ScaleType4KindE0ELNS_15FloatRoundStyleE2ESK_EENS1_15EpilogueDefaultEEEEEvvEEEEvNT_6ParamsE,"",@"SHT_CUDA_INFO"
	.sectionflags	@""
	.align	4


	//----- nvinfo : EIATTR_CUDA_API_VERSION
	.align		4
        /*0000*/ 	.byte	0x04, 0x37
        /*0002*/ 	.short	(.L_21 - .L_20)
.L_20:
        /*0004*/ 	.word	0x00000082


	//----- nvinfo : EIATTR_KPARAM_INFO
	.align		4
.L_21:
        /*0008*/ 	.byte	0x04, 0x17
        /*000a*/ 	.short	(.L_23 - .L_22)
.L_22:
        /*000c*/ 	.word	0x00000000
        /*0010*/ 	.short	0x0000
        /*0012*/ 	.short	0x0070
        /*0014*/ 	.byte	0x00, 0xf0, 0x01, 0x10


	//----- nvinfo : EIATTR_SPARSE_MMA_MASK
	.align		4
.L_23:
        /*0018*/ 	.byte	0x03, 0x50
        /*001a*/ 	.short	0x0000


	//----- nvinfo : EIATTR_MAXREG_COUNT
	.align		4
        /*001c*/ 	.byte	0x03, 0x1b
        /*001e*/ 	.short	0x00a8


	//----- nvinfo : EIATTR_NUM_BARRIERS
	.align		4
        /*0020*/ 	.byte	0x02, 0x4c
        /*0022*/ 	.byte	0x01
	.zero		1


	//----- nvinfo : EIATTR_EXTERNS
	.align		4
        /*0024*/ 	.byte	0x04, 0x0f
        /*0026*/ 	.short	(.L_25 - .L_24)


	//   ....[0]....
	.align		4
.L_24:
        /*0028*/ 	.word	index@(__assertfail)


	//----- nvinfo : EIATTR_MERCURY_ISA_VERSION
	.align		4
.L_25:
        /*002c*/ 	.byte	0x03, 0x5f
        /*002e*/ 	.short	0x0101


	//----- nvinfo : EIATTR_INT_WARP_WIDE_INSTR_OFFSETS
	.align		4
        /*0030*/ 	.byte	0x04, 0x31
        /*0032*/ 	.short	(.L_27 - .L_26)


	//   ....[0]....
.L_26:
        /*0034*/ 	.word	0x00000480


	//   ....[1]....
        /*0038*/ 	.word	0x000004b0


	//   ....[2]....
        /*003c*/ 	.word	0x00000670


	//   ....[3]....
        /*0040*/ 	.word	0x00001d30


	//----- nvinfo : EIATTR_COOP_GROUP_MASK_REGIDS
	.align		4
.L_27:
        /*0044*/ 	.byte	0x04, 0x29
        /*0046*/ 	.short	(.L_29 - .L_28)


	//   ....[0]....
.L_28:
        /*0048*/ 	.word	0xffffffff


	//   ....[1]....
        /*004c*/ 	.word	0xffffffff


	//   ....[2]....
        /*0050*/ 	.word	0xffffffff


	//   ....[3]....
        /*0054*/ 	.word	0xffffffff


	//   ....[4]....
        /*0058*/ 	.word	0xffffffff


	//   ....[5]....
        /*005c*/ 	.word	0xffffffff


	//----- nvinfo : EIATTR_COOP_GROUP_INSTR_OFFSETS
	.align		4
.L_29:
        /*0060*/ 	.byte	0x04, 0x28
        /*0062*/ 	.short	(.L_31 - .L_30)


	//   ....[0]....
.L_30:
        /*0064*/ 	.word	0x00000060


	//   ....[1]....
        /*0068*/ 	.word	0x00000070


	//   ....[2]....
        /*006c*/ 	.word	0x00000130


	//   ....[3]....
        /*0070*/ 	.word	0x000002d0


	//   ....[4]....
        /*0074*/ 	.word	0x000007f0


	//   ....[5]....
        /*0078*/ 	.word	0x00001240


	//----- nvinfo : EIATTR_REG_RECONFIG
	.align		4
.L_31:
        /*007c*/ 	.byte	0x01, 0x54
	.zero		2


	//----- nvinfo : EIATTR_SYSCALL_OFFSETS
	.align		4
        /*0080*/ 	.byte	0x04, 0x46
        /*0082*/ 	.short	(.L_33 - .L_32)


	//   ....[0]....
.L_32:
        /*0084*/ 	.word	0x00001400


	//----- nvinfo : EIATTR_MBARRIER_INSTR_OFFSETS
	.align		4
.L_33:
        /*0088*/ 	.byte	0x04, 0x39
        /*008a*/ 	.short	(.L_35 - .L_34)


	//   ....[0]....
.L_34:
        /*008c*/ 	.word	0x00000230
        /*0090*/ 	.word	0x000000ff
        /*0094*/ 	.word	0x00000000
        /*0098*/ 	.short	0x0100
        /*009a*/ 	.byte	0x08
	.zero		1


	//   ....[1]....
        /*009c*/ 	.word	0x00000240
        /*00a0*/ 	.word	0x000000ff
        /*00a4*/ 	.word	0x00000020
        /*00a8*/ 	.short	0x0100
        /*00aa*/ 	.byte	0x08
	.zero		1


	//   ....[2]....
        /*00ac*/ 	.word	0x00000250
        /*00b0*/ 	.word	0x000000ff
        /*00b4*/ 	.word	0x00000008
        /*00b8*/ 	.short	0x0100
        /*00ba*/ 	.byte	0x08
	.zero		1


	//   ....[3]....
        /*00bc*/ 	.word	0x00000260
        /*00c0*/ 	.word	0x000000ff
        /*00c4*/ 	.word	0x00000028
        /*00c8*/ 	.short	0x0100
        /*00ca*/ 	.byte	0x08
	.zero		1


	//   ....[4]....
        /*00cc*/ 	.word	0x00000270
        /*00d0*/ 	.word	0x000000ff
        /*00d4*/ 	.word	0x00000010
        /*00d8*/ 	.short	0x0100
        /*00da*/ 	.byte	0x08
	.zero		1


	//   ....[5]....
        /*00dc*/ 	.word	0x00000280
        /*00e0*/ 	.word	0x000000ff
        /*00e4*/ 	.word	0x00000030
        /*00e8*/ 	.short	0x0100
        /*00ea*/ 	.byte	0x08
	.zero		1


	//   ....[6]....
        /*00ec*/ 	.word	0x00000290
        /*00f0*/ 	.word	0x000000ff
        /*00f4*/ 	.word	0x00000018
        /*00f8*/ 	.short	0x0100
        /*00fa*/ 	.byte	0x08
	.zero		1


	//   ....[7]....
        /*00fc*/ 	.word	0x000002a0
        /*0100*/ 	.word	0x000000ff
        /*0104*/ 	.word	0x00000038
        /*0108*/ 	.short	0x0100
        /*010a*/ 	.byte	0x08
	.zero		1


	//   ....[8]....
        /*010c*/ 	.word	0x000006f0
        /*0110*/ 	.word	0x000000ff
        /*0114*/ 	.word	0x00000050
        /*0118*/ 	.short	0x0100
        /*011a*/ 	.byte	0x06
	.zero		1


	//   ....[9]....
        /*011c*/ 	.word	0x00000780
        /*0120*/ 	.word	0x000000ff
        /*0124*/ 	.word	0x00000058
        /*0128*/ 	.short	0x0100
        /*012a*/ 	.byte	0x06
	.zero		1


	//   ....[10]....
        /*012c*/ 	.word	0x000014c0
        /*0130*/ 	.word	0x00000003
        /*0134*/ 	.word	0x00000000
        /*0138*/ 	.short	0x010a
        /*013a*/ 	.byte	0x3f
	.zero		1


	//   ....[11]....
        /*013c*/ 	.word	0x00001500
        /*0140*/ 	.word	0x00000003
        /*0144*/ 	.word	0x00000000
        /*0148*/ 	.short	0x010a
        /*014a*/ 	.byte	0x3f
	.zero		1


	//   ....[12]....
        /*014c*/ 	.word	0x00001900
        /*0150*/ 	.word	0x00000005
        /*0154*/ 	.word	0x00000000
        /*0158*/ 	.short	0x010a
        /*015a*/ 	.byte	0x3f
	.zero		1


	//   ....[13]....
        /*015c*/ 	.word	0x00001940
        /*0160*/ 	.word	0x00000005
        /*0164*/ 	.word	0x00000000
        /*0168*/ 	.short	0x010a
        /*016a*/ 	.byte	0x3f
	.zero		1


	//   ....[14]....
        /*016c*/ 	.word	0x00001bd0
        /*0170*/ 	.word	0x00000005
        /*0174*/ 	.word	0x00000000
        /*0178*/ 	.short	0x0101
        /*017a*/ 	.byte	0x3f
	.zero		1


	//   ....[15]....
        /*017c*/ 	.word	0x00001db0
        /*0180*/ 	.word	0x00000003
        /*0184*/ 	.word	0x00000000
        /*0188*/ 	.short	0x0101
        /*018a*/ 	.byte	0x3f
	.zero		1


	//   ....[16]....
        /*018c*/ 	.word	0x0000aba0
        /*0190*/ 	.word	0x00000017
        /*0194*/ 	.word	0x00000020
        /*0198*/ 	.short	0x010a
        /*019a*/ 	.byte	0x3f
	.zero		1


	//   ....[17]....
        /*019c*/ 	.word	0x0000af60
        /*01a0*/ 	.word	0x00000005
        /*01a4*/ 	.word	0x00000058
        /*01a8*/ 	.short	0x0101
        /*01aa*/ 	.byte	0x3f
	.zero		1


	//   ....[18]....
        /*01ac*/ 	.word	0x0000b680
        /*01b0*/ 	.word	0x00000007
        /*01b4*/ 	.word	0x00000000
        /*01b8*/ 	.short	0x010a
        /*01ba*/ 	.byte	0x3f
	.zero		1


	//   ....[19]....
        /*01bc*/ 	.word	0x0000b700
        /*01c0*/ 	.word	0x00000008
        /*01c4*/ 	.word	0x00000000
        /*01c8*/ 	.short	0x010a
        /*01ca*/ 	.byte	0x3f
	.zero		1


	//   ....[20]....
        /*01cc*/ 	.word	0x0000b790
        /*01d0*/ 	.word	0x0000000b
        /*01d4*/ 	.word	0x00000000
        /*01d8*/ 	.short	0x010a
        /*01da*/ 	.byte	0x3f
	.zero		1


	//   ....[21]....
        /*01dc*/ 	.word	0x0000b820
        /*01e0*/ 	.word	0x00000003
        /*01e4*/ 	.word	0x00000000
        /*01e8*/ 	.short	0x010a
        /*01ea*/ 	.byte	0x3f
	.zero		1


	//   ....[22]....
        /*01ec*/ 	.word	0x0000b880
        /*01f0*/ 	.word	0x00000003
        /*01f4*/ 	.word	0x00000000
        /*01f8*/ 	.short	0x010a
        /*01fa*/ 	.byte	0x3f
	.zero		1


	//   ....[23]....
        /*01fc*/ 	.word	0x0000b8d0
        /*0200*/ 	.word	0x00000005
        /*0204*/ 	.word	0x00000000
        /*0208*/ 	.short	0x010a
        /*020a*/ 	.byte	0x3f
	.zero		1


	//   ....[24]....
        /*020c*/ 	.word	0x0000b9a0
        /*0210*/ 	.word	0x00000017
        /*0214*/ 	.word	0x00000020
        /*0218*/ 	.short	0x010a
        /*021a*/ 	.byte	0x3f
	.zero		1


	//   ....[25]....
        /*021c*/ 	.word	0x0000ba70
        /*0220*/ 	.word	0x00000007
        /*0224*/ 	.word	0x00000000
        /*0228*/ 	.short	0x010a
        /*022a*/ 	.byte	0x3f
	.zero		1


	//   ....[26]....
        /*022c*/ 	.word	0x0000bac0
        /*0230*/ 	.word	0x00000008
        /*0234*/ 	.word	0x00000000
        /*0238*/ 	.short	0x010a
        /*023a*/ 	.byte	0x3f
	.zero		1


	//   ....[27]....
        /*023c*/ 	.word	0x0000bb10
        /*0240*/ 	.word	0x0000000b
        /*0244*/ 	.word	0x00000000
        /*0248*/ 	.short	0x010a
        /*024a*/ 	.byte	0x3f
	.zero		1


	//----- nvinfo : EIATTR_NUM_MBARRIERS
	.align		4
.L_35:
        /*024c*/ 	.byte	0x03, 0x38
        /*024e*/ 	.short	0x000a


	//----- nvinfo : EIATTR_EXIT_INSTR_OFFSETS
	.align		4
        /*0250*/ 	.byte	0x04, 0x1c
        /*0252*/ 	.short	(.L_37 - .L_36)


	//   ....[0]....
.L_36:
        /*0254*/ 	.word	0x00000950


	//   ....[1]....
        /*0258*/ 	.word	0x00001170


	//   ....[2]....
        /*025c*/ 	.word	0x0000a2c0


	//   ....[3]....
        /*0260*/ 	.word	0x0000a820


	//   ....[4]....
        /*0264*/ 	.word	0x0000b870


	//----- nvinfo : EIATTR_MAX_THREADS
	.align		4
.L_37:
        /*0268*/ 	.byte	0x04, 0x05
        /*026a*/ 	.short	(.L_39 - .L_38)
.L_38:
        /*026c*/ 	.word	0x00000180
        /*0270*/ 	.word	0x00000001
        /*0274*/ 	.word	0x00000001


	//----- nvinfo : EIATTR_CRS_STACK_SIZE
	.align		4
.L_39:
        /*0278*/ 	.byte	0x04, 0x1e
        /*027a*/ 	.short	(.L_41 - .L_40)
.L_40:
        /*027c*/ 	.word	0x00000000


	//----- nvinfo : EIATTR_CBANK_PARAM_SIZE
	.align		4
.L_41:
        /*0280*/ 	.byte	0x03, 0x19
        /*0282*/ 	.short	0x0470


	//----- nvinfo : EIATTR_PARAM_CBANK
	.align		4
        /*0284*/ 	.byte	0x04, 0x0a
        /*0286*/ 	.short	(.L_43 - .L_42)
	.align		4
.L_42:
        /*0288*/ 	.word	index@(.nv.constant0._ZN7cutlass13device_kernelINS_4gemm6kernel13GemmUniversalIN4cute5tupleIJiiiiEEENS1_10collective13CollectiveMmaINS1_34MainloopSm90TmaGmmaWarpSpecializedILi4ENS5_IJNS4_1CILi2EEENSA_ILi1EEESC_EEENS1_35KernelTmaWarpSpecializedCooperativeEEENS5_IJNSA_ILi128EEENSA_ILi256EEENSA_ILi64EEEEEENS_10bfloat16_tENS5_IJlSC_lEEESK_SL_NS4_8TiledMMAINS4_8MMA_AtomIJNS4_4SM904GMMA28MMA_64x256x16_F32BF16BF16_SSILNSP_5MajorE0ELSR_0ELNSP_7ScaleInE1ELSS_1EEEEEENS4_6LayoutISD_NS5_IJSC_NSA_ILi0EEESW_EEEEENS5_IJNS4_10UnderscoreESZ_SZ_EEEEENS4_13SM90_TMA_LOADENS4_14ComposedLayoutINS4_7SwizzleILi3ELi4ELi3EEENS4_18smem_ptr_flag_bitsILi16EEENSV_INS5_IJNSA_ILi8EEESI_EEENS5_IJSI_SC_EEEEEEEvNS4_8identityENS4_23SM90_TMA_LOAD_MULTICASTES1C_vS1D_EENS_8epilogue10collective6detail29Sm90TmaWarpSpecializedAdapterINS1H_15DefaultEpilogueISK_SL_SL_NS1G_6thread17LinearCombinationISK_Li1EffLNS1L_9ScaleType4KindE0ELNS_15FloatRoundStyleE2ESK_EENS1_15EpilogueDefaultEEEEEvvEEEEvNT_6ParamsE)
        /*028c*/ 	.short	0x0210
        /*028e*/ 	.short	0x0470


	//----- nvinfo : EIATTR_SW_WAR
	.align		4
.L_43:
        /*0290*/ 	.byte	0x04, 0x36
        /*0292*/ 	.short	(.L_45 - .L_44)
.L_44:
        /*0294*/ 	.word	0x00000008
.L_45:


//--------------------- .nv.callgraph             --------------------------
	.section	.nv.callgraph,"",@"SHT_CUDA_CALLGRAPH"
	.align	4
	.sectionentsize	8
	.align		4
        /*0000*/ 	.word	0x00000000
	.align		4
        /*0004*/ 	.word	0xffffffff
	.align		4
        /*0008*/ 	.word	index@(_ZN7cutlass13device_kernelINS_4gemm6kernel13GemmUniversalIN4cute5tupleIJiiiiEEENS1_10collective13CollectiveMmaINS1_34MainloopSm90TmaGmmaWarpSpecializedILi4ENS5_IJNS4_1CILi2EEENSA_ILi1EEESC_EEENS1_35KernelTmaWarpSpecializedCooperativeEEENS5_IJNSA_ILi128EEENSA_ILi256EEENSA_ILi64EEEEEENS_10bfloat16_tENS5_IJlSC_lEEESK_SL_NS4_8TiledMMAINS4_8MMA_AtomIJNS4_4SM904GMMA28MMA_64x256x16_F32BF16BF16_SSILNSP_5MajorE0ELSR_0ELNSP_7ScaleInE1ELSS_1EEEEEENS4_6LayoutISD_NS5_IJSC_NSA_ILi0EEESW_EEEEENS5_IJNS4_10UnderscoreESZ_SZ_EEEEENS4_13SM90_TMA_LOADENS4_14ComposedLayoutINS4_7SwizzleILi3ELi4ELi3EEENS4_18smem_ptr_flag_bitsILi16EEENSV_INS5_IJNSA_ILi8EEESI_EEENS5_IJSI_SC_EEEEEEEvNS4_8identityENS4_23SM90_TMA_LOAD_MULTICASTES1C_vS1D_EENS_8epilogue10collective6detail29Sm90TmaWarpSpecializedAdapterINS1H_15DefaultEpilogueISK_SL_SL_NS1G_6thread17LinearCombinationISK_Li1EffLNS1L_9ScaleType4KindE0ELNS_15FloatRoundStyleE2ESK_EENS1_15EpilogueDefaultEEEEEvvEEEEvNT_6ParamsE)
	.align		4
        /*000c*/ 	.word	index@(__assertfail)
	.align		4
        /*0010*/ 	.word	0x00000000
	.align		4
        /*0014*/ 	.word	0xfffffffe
	.align		4
        /*0018*/ 	.word	0x00000000
	.align		4
        /*001c*/ 	.word	0xfffffffd
	.align		4
        /*0020*/ 	.word	0x00000000
	.align		4
        /*0024*/ 	.word	0xfffffffc


//--------------------- .nv.constant4             --------------------------
	.section	.nv.constant4,"a",@progbits
	.align	8
	.align		8
.nv.constant4:
        /*0000*/ 	.dword	__assertfail
	.align		8
        /*0008*/ 	.dword	__unnamed_1
	.align		8
        /*0010*/ 	.dword	_ZN39_INTERNAL_ffec4909_4_k_cu_5a62da3e_36664cuda3std3__45__cpo5beginE
	.align		8
        /*0018*/ 	.dword	_ZN39_INTERNAL_ffec4909_4_k_cu_5a62da3e_36664cuda3std3__45__cpo3endE
	.align		8
        /*0020*/ 	.dword	_ZN39_INTERNAL_ffec4909_4_k_cu_5a62da3e_36664cuda3std3__45__cpo6cbeginE
	.align		8
        /*0028*/ 	.dword	_ZN39_INTERNAL_ffec4909_4_k_cu_5a62da3e_36664cuda3std3__45__cpo4cendE
	.align		8
        /*0030*/ 	.dword	_ZN39_INTERNAL_ffec4909_4_k_cu_5a62da3e_36664cuda3std3__441_GLOBAL__N__ffec4909_4_k_cu_5a62da3e_36666ignoreE
	.align		8
        /*0038*/ 	.dword	_ZN39_INTERNAL_ffec4909_4_k_cu_5a62da3e_36664cuda3std3__419piecewise_constructE
	.align		8
        /*0040*/ 	.dword	_ZN39_INTERNAL_ffec4909_4_k_cu_5a62da3e_36664cuda3std3__48in_placeE
	.align		8
        /*0048*/ 	.dword	_ZN39_INTERNAL_ffec4909_4_k_cu_5a62da3e_36664cuda3std6ranges3__45__cpo4swapE
	.align		8
        /*0050*/ 	.dword	_ZN39_INTERNAL_ffec4909_4_k_cu_5a62da3e_36664cuda3std6ranges3__45__cpo9iter_moveE
	.align		8
        /*0058*/ 	.dword	_ZN39_INTERNAL_ffec4909_4_k_cu_5a62da3e_36664cute7productE
	.align		8
        /*0060*/ 	.dword	_ZN39_INTERNAL_ffec4909_4_k_cu_5a62da3e_36664cute1_E
	.align		8
        /*0068*/ 	.dword	$str$22
	.align		8
        /*0070*/ 	.dword	$str$23


//--------------------- .text._ZN7cutlass13device_kernelINS_4gemm6kernel13GemmUniversalIN4cute5tupleIJiiiiEEENS1_10collective13CollectiveMmaINS1_34MainloopSm90TmaGmmaWarpSpecializedILi4ENS5_IJNS4_1CILi2EEENSA_ILi1EEESC_EEENS1_35KernelTmaWarpSpecializedCooperativeEEENS5_IJNSA_ILi128EEENSA_ILi256EEENSA_ILi64EEEEEENS_10bfloat16_tENS5_IJlSC_lEEESK_SL_NS4_8TiledMMAINS4_8MMA_AtomIJNS4_4SM904GMMA28MMA_64x256x16_F32BF16BF16_SSILNSP_5MajorE0ELSR_0ELNSP_7ScaleInE1ELSS_1EEEEEENS4_6LayoutISD_NS5_IJSC_NSA_ILi0EEESW_EEEEENS5_IJNS4_10UnderscoreESZ_SZ_EEEEENS4_13SM90_TMA_LOADENS4_14ComposedLayoutINS4_7SwizzleILi3ELi4ELi3EEENS4_18smem_ptr_flag_bitsILi16EEENSV_INS5_IJNSA_ILi8EEESI_EEENS5_IJSI_SC_EEEEEEEvNS4_8identityENS4_23SM90_TMA_LOAD_MULTICASTES1C_vS1D_EENS_8epilogue10collective6detail29Sm90TmaWarpSpecializedAdapterINS1H_15DefaultEpilogueISK_SL_SL_NS1G_6thread17LinearCombinationISK_Li1EffLNS1L_9ScaleType4KindE0ELNS_15FloatRoundStyleE2ESK_EENS1_15EpilogueDefaultEEEEEvvEEEEvNT_6ParamsE --------------------------
	.section	.text._ZN7cutlass13device_kernelINS_4gemm6kernel13GemmUniversalIN4cute5tupleIJiiiiEEENS1_10collective13CollectiveMmaINS1_34MainloopSm90TmaGmmaWarpSpecializedILi4ENS5_IJNS4_1CILi2EEENSA_ILi1EEESC_EEENS1_35KernelTmaWarpSpecializedCooperativeEEENS5_IJNSA_ILi128EEENSA_ILi256EEENSA_ILi64EEEEEENS_10bfloat16_tENS5_IJlSC_lEEESK_SL_NS4_8TiledMMAINS4_8MMA_AtomIJNS4_4SM904GMMA28MMA_64x256x16_F32BF16BF16_SSILNSP_5MajorE0ELSR_0ELNSP_7ScaleInE1ELSS_1EEEEEENS4_6LayoutISD_NS5_IJSC_NSA_ILi0EEESW_EEEEENS5_IJNS4_10UnderscoreESZ_SZ_EEEEENS4_13SM90_TMA_LOADENS4_14ComposedLayoutINS4_7SwizzleILi3ELi4ELi3EEENS4_18smem_ptr_flag_bitsILi16EEENSV_INS5_IJNSA_ILi8EEESI_EEENS5_IJSI_SC_EEEEEEEvNS4_8identityENS4_23SM90_TMA_LOAD_MULTICASTES1C_vS1D_EENS_8epilogue10collective6detail29Sm90TmaWarpSpecializedAdapterINS1H_15DefaultEpilogueISK_SL_SL_NS1G_6thread17LinearCombinationISK_Li1EffLNS1L_9ScaleType4KindE0ELNS_15FloatRoundStyleE2ESK_EENS1_15EpilogueDefaultEEEEEvvEEEEvNT_6ParamsE,"ax",@progbits
	.align	128
.text._ZN7cutlass13device_kernelINS_4gemm6kernel13GemmUniversalIN4cute5tupleIJiiiiEEENS1_10collective13CollectiveMmaINS1_34MainloopSm90TmaGmmaWarpSpecializedILi4ENS5_IJNS4_1CILi2EEENSA_ILi1EEESC_EEENS1_35KernelTmaWarpSpecializedCooperativeEEENS5_IJNSA_ILi128EEENSA_ILi256EEENSA_ILi64EEEEEENS_10bfloat16_tENS5_IJlSC_lEEESK_SL_NS4_8TiledMMAINS4_8MMA_AtomIJNS4_4SM904GMMA28MMA_64x256x16_F32BF16BF16_SSILNSP_5MajorE0ELSR_0ELNSP_7ScaleInE1ELSS_1EEEEEENS4_6LayoutISD_NS5_IJSC_NSA_ILi0EEESW_EEEEENS5_IJNS4_10UnderscoreESZ_SZ_EEEEENS4_13SM90_TMA_LOADENS4_14ComposedLayoutINS4_7SwizzleILi3ELi4ELi3EEENS4_18smem_ptr_flag_bitsILi16EEENSV_INS5_IJNSA_ILi8EEESI_EEENS5_IJSI_SC_EEEEEEEvNS4_8identityENS4_23SM90_TMA_LOAD_MULTICASTES1C_vS1D_EENS_8epilogue10collective6detail29Sm90TmaWarpSpecializedAdapterINS1H_15DefaultEpilogueISK_SL_SL_NS1G_6thread17LinearCombinationISK_Li1EffLNS1L_9ScaleType4KindE0ELNS_15FloatRoundStyleE2ESK_EENS1_15EpilogueDefaultEEEEEvvEEEEvNT_6ParamsE:
        .type           _ZN7cutlass13device_kernelINS_4gemm6kernel13GemmUniversalIN4cute5tupleIJiiiiEEENS1_10collective13CollectiveMmaINS1_34MainloopSm90TmaGmmaWarpSpecializedILi4ENS5_IJNS4_1CILi2EEENSA_ILi1EEESC_EEENS1_35KernelTmaWarpSpecializedCooperativeEEENS5_IJNSA_ILi128EEENSA_ILi256EEENSA_ILi64EEEEEENS_10bfloat16_tENS5_IJlSC_lEEESK_SL_NS4_8TiledMMAINS4_8MMA_AtomIJNS4_4SM904GMMA28MMA_64x256x16_F32BF16BF16_SSILNSP_5MajorE0ELSR_0ELNSP_7ScaleInE1ELSS_1EEEEEENS4_6LayoutISD_NS5_IJSC_NSA_ILi0EEESW_EEEEENS5_IJNS4_10UnderscoreESZ_SZ_EEEEENS4_13SM90_TMA_LOADENS4_14ComposedLayoutINS4_7SwizzleILi3ELi4ELi3EEENS4_18smem_ptr_flag_bitsILi16EEENSV_INS5_IJNSA_ILi8EEESI_EEENS5_IJSI_SC_EEEEEEEvNS4_8identityENS4_23SM90_TMA_LOAD_MULTICASTES1C_vS1D_EENS_8epilogue10collective6detail29Sm90TmaWarpSpecializedAdapterINS1H_15DefaultEpilogueISK_SL_SL_NS1G_6thread17LinearCombinationISK_Li1EffLNS1L_9ScaleType4KindE0ELNS_15FloatRoundStyleE2ESK_EENS1_15EpilogueDefaultEEEEEvvEEEEvNT_6ParamsE,@function
        .size           _ZN7cutlass13device_kernelINS_4gemm6kernel13GemmUniversalIN4cute5tupleIJiiiiEEENS1_10collective13CollectiveMmaINS1_34MainloopSm90TmaGmmaWarpSpecializedILi4ENS5_IJNS4_1CILi2EEENSA_ILi1EEESC_EEENS1_35KernelTmaWarpSpecializedCooperativeEEENS5_IJNSA_ILi128EEENSA_ILi256EEENSA_ILi64EEEEEENS_10bfloat16_tENS5_IJlSC_lEEESK_SL_NS4_8TiledMMAINS4_8MMA_AtomIJNS4_4SM904GMMA28MMA_64x256x16_F32BF16BF16_SSILNSP_5MajorE0ELSR_0ELNSP_7ScaleInE1ELSS_1EEEEEENS4_6LayoutISD_NS5_IJSC_NSA_ILi0EEESW_EEEEENS5_IJNS4_10UnderscoreESZ_SZ_EEEEENS4_13SM90_TMA_LOADENS4_14ComposedLayoutINS4_7SwizzleILi3ELi4ELi3EEENS4_18smem_ptr_flag_bitsILi16EEENSV_INS5_IJNSA_ILi8EEESI_EEENS5_IJSI_SC_EEEEEEEvNS4_8identityENS4_23SM90_TMA_LOAD_MULTICASTES1C_vS1D_EENS_8epilogue10collective6detail29Sm90TmaWarpSpecializedAdapterINS1H_15DefaultEpilogueISK_SL_SL_NS1G_6thread17LinearCombinationISK_Li1EffLNS1L_9ScaleType4KindE0ELNS_15FloatRoundStyleE2ESK_EENS1_15EpilogueDefaultEEEEEvvEEEEvNT_6ParamsE,(.L_x_325 - _ZN7cutlass13device_kernelINS_4gemm6kernel13GemmUniversalIN4cute5tupleIJiiiiEEENS1_10collective13CollectiveMmaINS1_34MainloopSm90TmaGmmaWarpSpecializedILi4ENS5_IJNS4_1CILi2EEENSA_ILi1EEESC_EEENS1_35KernelTmaWarpSpecializedCooperativeEEENS5_IJNSA_ILi128EEENSA_ILi256EEENSA_ILi64EEEEEENS_10bfloat16_tENS5_IJlSC_lEEESK_SL_NS4_8TiledMMAINS4_8MMA_AtomIJNS4_4SM904GMMA28MMA_64x256x16_F32BF16BF16_SSILNSP_5MajorE0ELSR_0ELNSP_7ScaleInE1ELSS_1EEEEEENS4_6LayoutISD_NS5_IJSC_NSA_ILi0EEESW_EEEEENS5_IJNS4_10UnderscoreESZ_SZ_EEEEENS4_13SM90_TMA_LOADENS4_14ComposedLayoutINS4_7SwizzleILi3ELi4ELi3EEENS4_18smem_ptr_flag_bitsILi16EEENSV_INS5_IJNSA_ILi8EEESI_EEENS5_IJSI_SC_EEEEEEEvNS4_8identityENS4_23SM90_TMA_LOAD_MULTICASTES1C_vS1D_EENS_8epilogue10collective6detail29Sm90TmaWarpSpecializedAdapterINS1H_15DefaultEpilogueISK_SL_SL_NS1G_6thread17LinearCombinationISK_Li1EffLNS1L_9ScaleType4KindE0ELNS_15FloatRoundStyleE2ESK_EENS1_15EpilogueDefaultEEEEEvvEEEEvNT_6ParamsE)
        .other          _ZN7cutlass13device_kernelINS_4gemm6kernel13GemmUniversalIN4cute5tupleIJiiiiEEENS1_10collective13CollectiveMmaINS1_34MainloopSm90TmaGmmaWarpSpecializedILi4ENS5_IJNS4_1CILi2EEENSA_ILi1EEESC_EEENS1_35KernelTmaWarpSpecializedCooperativeEEENS5_IJNSA_ILi128EEENSA_ILi256EEENSA_ILi64EEEEEENS_10bfloat16_tENS5_IJlSC_lEEESK_SL_NS4_8TiledMMAINS4_8MMA_AtomIJNS4_4SM904GMMA28MMA_64x256x16_F32BF16BF16_SSILNSP_5MajorE0ELSR_0ELNSP_7ScaleInE1ELSS_1EEEEEENS4_6LayoutISD_NS5_IJSC_NSA_ILi0EEESW_EEEEENS5_IJNS4_10UnderscoreESZ_SZ_EEEEENS4_13SM90_TMA_LOADENS4_14ComposedLayoutINS4_7SwizzleILi3ELi4ELi3EEENS4_18smem_ptr_flag_bitsILi16EEENSV_INS5_IJNSA_ILi8EEESI_EEENS5_IJSI_SC_EEEEEEEvNS4_8identityENS4_23SM90_TMA_LOAD_MULTICASTES1C_vS1D_EENS_8epilogue10collective6detail29Sm90TmaWarpSpecializedAdapterINS1H_15DefaultEpilogueISK_SL_SL_NS1G_6thread17LinearCombinationISK_Li1EffLNS1L_9ScaleType4KindE0ELNS_15FloatRoundStyleE2ESK_EENS1_15EpilogueDefaultEEEEEvvEEEEvNT_6ParamsE,@"STO_CUDA_ENTRY STV_DEFAULT"
_ZN7cutlass13device_kernelINS_4gemm6kernel13GemmUniversalIN4cute5tupleIJiiiiEEENS1_10collective13CollectiveMmaINS1_34MainloopSm90TmaGmmaWarpSpecializedILi4ENS5_IJNS4_1CILi2EEENSA_ILi1EEESC_EEENS1_35KernelTmaWarpSpecializedCooperativeEEENS5_IJNSA_ILi128EEENSA_ILi256EEENSA_ILi64EEEEEENS_10bfloat16_tENS5_IJlSC_lEEESK_SL_NS4_8TiledMMAINS4_8MMA_AtomIJNS4_4SM904GMMA28MMA_64x256x16_F32BF16BF16_SSILNSP_5MajorE0ELSR_0ELNSP_7ScaleInE1ELSS_1EEEEEENS4_6LayoutISD_NS5_IJSC_NSA_ILi0EEESW_EEEEENS5_IJNS4_10UnderscoreESZ_SZ_EEEEENS4_13SM90_TMA_LOADENS4_14ComposedLayoutINS4_7SwizzleILi3ELi4ELi3EEENS4_18smem_ptr_flag_bitsILi16EEENSV_INS5_IJNSA_ILi8EEESI_EEENS5_IJSI_SC_EEEEEEEvNS4_8identityENS4_23SM90_TMA_LOAD_MULTICASTES1C_vS1D_EENS_8epilogue10collective6detail29Sm90TmaWarpSpecializedAdapterINS1H_15DefaultEpilogueISK_SL_SL_NS1G_6thread17LinearCombinationISK_Li1EffLNS1L_9ScaleType4KindE0ELNS_15FloatRoundStyleE2ESK_EENS1_15EpilogueDefaultEEEEEvvEEEEvNT_6ParamsE:
[----:B------:R-:W0:Y:S01]  /*0000*/  LDC R1, c[0x0][0x28] ;  /* 0x00000a00ff017b82 */ /* 0x000e220000000800 */
[----:B------:R-:W1:Y:S01]  /*0010*/  S2R R18, SR_TID.X ;  /* 0x0000000000127919 */ /* 0x000e620000002100 */
[----:B------:R-:W-:Y:S01]  /*0020*/  ELECT P0, URZ, PT ;  /* 0x00000000003f782f */ /* 0x000fe20003800000 */
[----:B------:R-:W-:Y:S01]  /*0030*/  BSSY B0, `(.L_x_0) ;  /* 0x000000f000007945 */ /* 0x000fe20003800000 */
[--C-:B-1----:R-:W-:Y:S02]  /*0040*/  SHF.R.U32.HI R0, RZ, 0x5, R18.reuse ;  /* 0x00000005ff007819 */ /* 0x102fe40000011612 */
[----:B------:R-:W-:-:S03]  /*0050*/  SHF.R.U32.HI R3, RZ, 0x7, R18 ;  /* 0x00000007ff037819 */ /* 0x000fc60000011612 */
[----:B------:R-:W1:Y:S04]  /*0060*/  SHFL.IDX PT, R2, R0, RZ, 0x1f ;  /* 0x00001fff00027589 */ /* 0x000e6800000e0000 */
[----:B------:R2:W3:Y:S01]  /*0070*/  SHFL.IDX PT, R5, R3, RZ, 0x1f ;  /* 0x00001fff03057589 */ /* 0x0004e200000e0000 */
[----:B-1----:R-:W-:-:S13]  /*0080*/  ISETP.NE.OR P0, PT, R2, RZ, !P0 ;  /* 0x000000ff0200720c */ /* 0x002fda0004705670 */
[----:B0-23--:R-:W-:Y:S05]  /*0090*/  @P0 BRA `(.L_x_1) ;  /* 0x0000000000200947 */ /* 0x00dfea0003800000 */
[----:B------:R-:W-:Y:S02]  /*00a0*/  ULDC.64 UR4, c[0x0][0x198] ;  /* 0x0000660000047ab9 */ /* 0x000fe40000000a00 */
[----:B------:R-:W-:Y:S02]  /*00b0*/  UIADD3 UR6, UP0, UR4, 0xf0, URZ ;  /* 0x000000f004067890 */ /* 0x000fe4000ff1e03f */
[----:B------:R-:W-:Y:S02]  /*00c0*/  UIADD3 UR4, UP1, UR4, 0x1f0, URZ ;  /* 0x000001f004047890 */ /* 0x000fe4000ff3e03f */
[----:B------:R-:W-:Y:S02]  /*00d0*/  UIADD3.X UR7, URZ, UR5, URZ, UP0, !UPT ;  /* 0x000000053f077290 */ /* 0x000fe400087fe43f */
[----:B------:R-:W-:-:S07]  /*00e0*/  UIADD3.X UR5, URZ, UR5, URZ, UP1, !UPT ;  /* 0x000000053f057290 */ /* 0x000fce0008ffe43f */
[----:B------:R0:W-:Y:S02]  /*00f0*/  UTMACCTL.PF [UR6] ;  /* 0x00000000060079b9 */ /* 0x0001e40008040000 */
[----:B------:R0:W-:Y:S02]  /*0100*/  UTMACCTL.PF [UR4] ;  /* 0x00000000040079b9 */ /* 0x0001e40008040000 */
[----:B0-----:R-:W-:Y:S01]  /*0110*/  NOP ;  /* 0x0000000000007918 */ /* 0x001fe20000000000 */
.L_x_1:
[----:B------:R-:W-:Y:S05]  /*0120*/  BSYNC B0 ;  /* 0x0000000000007941 */ /* 0x000fea0003800000 */
.L_x_0:
[----:B------:R-:W0:Y:S02]  /*0130*/  SHFL.IDX PT, R3, R0, RZ, 0x1f ;  /* 0x00001fff00037589 */ /* 0x000e2400000e0000 */
[----:B0-----:R-:W-:-:S13]  /*0140*/  ISETP.NE.AND P0, PT, R3, RZ, PT ;  /* 0x000000ff0300720c */ /* 0x001fda0003f05270 */
[----:B------:R-:W-:Y:S05]  /*0150*/  @P0 BRA `(.L_x_2) ;  /* 0x0000000000580947 */ /* 0x000fea0003800000 */
[----:B------:R-:W0:Y:S01]  /*0160*/  S2UR UR8, SR_CgaCtaId ;  /* 0x00000000000879c3 */ /* 0x000e220000008800 */
[----:B------:R-:W-:Y:S01]  /*0170*/  UMOV UR4, 0x400 ;  /* 0x0000040000047882 */ /* 0x000fe20000000000 */
[----:B------:R-:W-:Y:S01]  /*0180*/  UMOV UR5, 0x1 ;  /* 0x0000000100057882 */ /* 0x000fe20000000000 */
[----:B------:R-:W-:Y:S01]  /*0190*/  UMOV UR6, 0x4 ;  /* 0x0000000400067882 */ /* 0x000fe20000000000 */
[----:B------:R-:W-:Y:S01]  /*01a0*/  ELECT P0, URZ, PT ;  /* 0x00000000003f782f */ /* 0x000fe20003800000 */
[----:B------:R-:W-:-:S04]  /*01b0*/  UIADD3 UR6, -UR6, 0x100000, URZ ;  /* 0x0010000006067890 */ /* 0x000fc8000fffe13f */
[----:B------:R-:W-:Y:S02]  /*01c0*/  USHF.L.U32 UR7, UR6, 0xb, URZ ;  /* 0x0000000b06077899 */ /* 0x000fe4000800063f */
[----:B------:R-:W-:Y:S02]  /*01d0*/  USHF.L.U32 UR6, UR6, 0x1, URZ ;  /* 0x0000000106067899 */ /* 0x000fe4000800063f */
[----:B0-----:R-:W-:Y:S02]  /*01e0*/  ULEA UR8, UR8, UR4, 0x18 ;  /* 0x0000000408087291 */ /* 0x001fe4000f8ec03f */
[----:B------:R-:W-:-:S04]  /*01f0*/  UIADD3 UR4, -UR5, 0x100000, URZ ;  /* 0x0010000005047890 */ /* 0x000fc8000fffe13f */
[----:B------:R-:W-:Y:S02]  /*0200*/  USHF.L.U32 UR5, UR4, 0xb, URZ ;  /* 0x0000000b04057899 */ /* 0x000fe4000800063f */
[----:B------:R-:W-:Y:S01]  /*0210*/  USHF.L.U32 UR4, UR4, 0x1, URZ ;  /* 0x0000000104047899 */ /* 0x000fe2000800063f */
[----:B------:R-:W0:Y:S11]  /*0220*/  FENCE.VIEW.ASYNC.S ;  /* 0x00000000000073c6 */ /* 0x000e360000000000 */
[----:B0-----:R0:W1:Y:S01]  /*0230*/  SYNCS.EXCH.64 URZ, [UR8], UR4 ;  /* 0x00000004083f75b2 */ /* 0x0010620008000100 */
[----:B------:R0:W2:Y:S01]  /*0240*/  SYNCS.EXCH.64 URZ, [UR8+0x20], UR6 ;  /* 0x00002006083f75b2 */ /* 0x0000a20008000100 */
[----:B------:R0:W3:Y:S01]  /*0250*/  SYNCS.EXCH.64 URZ, [UR8+0x8], UR4 ;  /* 0x00000804083f75b2 */ /* 0x0000e20008000100 */
[----:B------:R0:W4:Y:S01]  /*0260*/  SYNCS.EXCH.64 URZ, [UR8+0x28], UR6 ;  /* 0x00002806083f75b2 */ /* 0x0001220008000100 */
[----:B------:R0:W0:Y:S01]  /*0270*/  SYNCS.EXCH.64 URZ, [UR8+0x10], UR4 ;  /* 0x00001004083f75b2 */ /* 0x0000220008000100 */
[----:B------:R0:W0:Y:S01]  /*0280*/  SYNCS.EXCH.64 URZ, [UR8+0x30], UR6 ;  /* 0x00003006083f75b2 */ /* 0x0000220008000100 */
[----:B------:R0:W0:Y:S01]  /*0290*/  SYNCS.EXCH.64 URZ, [UR8+0x18], UR4 ;  /* 0x00001804083f75b2 */ /* 0x0000220008000100 */
[----:B------:R0:W0:Y:S01]  /*02a0*/  SYNCS.EXCH.64 URZ, [UR8+0x38], UR6 ;  /* 0x00003806083f75b2 */ /* 0x0000220008000100 */
[----:B------:R-:W-:Y:S01]  /*02b0*/  NOP ;  /* 0x0000000000007918 */ /* 0x000fe20000000000 */
.L_x_2:
[----:B------:R-:W-:Y:S01]  /*02c0*/  SHF.R.S32.HI R7, RZ, 0x1f, R18 ;  /* 0x0000001fff077819 */ /* 0x000fe20000011412 */
[----:B------:R-:W5:Y:S01]  /*02d0*/  SHFL.IDX PT, R0, R0, RZ, 0x1f ;  /* 0x00001fff00007589 */ /* 0x000f6200000e0000 */
[----:B0-----:R-:W0:Y:S01]  /*02e0*/  S2UR UR8, SR_CTAID.X ;  /* 0x00000000000879c3 */ /* 0x001e220000002500 */
[----:B------:R-:W-:Y:S02]  /*02f0*/  ELECT P0, URZ, PT ;  /* 0x00000000003f782f */ /* 0x000fe40003800000 */
[----:B------:R-:W-:Y:S01]  /*0300*/  LEA.HI R7, R7, R18, RZ, 0x7 ;  /* 0x0000001207077211 */ /* 0x000fe200078f38ff */
[----:B------:R-:W1:Y:S01]  /*0310*/  S2R R4, SR_CTAID.Y ;  /* 0x0000000000047919 */ /* 0x000e620000002600 */
[----:B------:R-:W-:Y:S01]  /*0320*/  SHF.R.S32.HI R8, RZ, 0x1f, R3 ;  /* 0x0000001fff087819 */ /* 0x000fe20000011403 */
[----:B------:R-:W-:Y:S01]  /*0330*/  ULDC UR4, c[0x0][0x150] ;  /* 0x0000540000047ab9 */ /* 0x000fe20000000800 */
[----:B------:R-:W-:Y:S01]  /*0340*/  LOP3.LUT R7, R7, 0xffffff80, RZ, 0xc0, !PT ;  /* 0xffffff8007077812 */ /* 0x000fe200078ec0ff */
[----:B------:R-:W-:Y:S01]  /*0350*/  NOP ;  /* 0x0000000000007918 */ /* 0x000fe20000000000 */
[----:B------:R-:W-:Y:S01]  /*0360*/  LEA.HI R8, R8, R3, RZ, 0x2 ;  /* 0x0000000308087211 */ /* 0x000fe200078f10ff */
[----:B------:R-:W2:Y:S01]  /*0370*/  LDC R10, c[0x0][0x144] ;  /* 0x00005100ff0a7b82 */ /* 0x000ea20000000800 */
[----:B------:R-:W-:Y:S01]  /*0380*/  NOP ;  /* 0x0000000000007918 */ /* 0x000fe20000000000 */
[----:B------:R-:W-:Y:S01]  /*0390*/  IMAD.IADD R6, R18, 0x1, -R7 ;  /* 0x0000000112067824 */ /* 0x000fe200078e0a07 */
[----:B------:R-:W-:Y:S01]  /*03a0*/  LOP3.LUT R8, R8, 0x3ffffffc, RZ, 0xc0, !PT ;  /* 0x3ffffffc08087812 */ /* 0x000fe200078ec0ff */
[----:B------:R-:W-:Y:S01]  /*03b0*/  IMAD.MOV.U32 R22, RZ, RZ, 0x1 ;  /* 0x00000001ff167424 */ /* 0x000fe200078e00ff */
[----:B------:R-:W-:-:S02]  /*03c0*/  ISETP.NE.AND P3, PT, R5, RZ, PT ;  /* 0x000000ff0500720c */ /* 0x000fc40003f65270 */
[----:B------:R-:W-:Y:S01]  /*03d0*/  SHF.R.S32.HI R7, RZ, 0x1f, R6 ;  /* 0x0000001fff077819 */ /* 0x000fe20000011406 */
[----:B------:R-:W-:Y:S01]  /*03e0*/  IMAD.IADD R8, R3, 0x1, -R8 ;  /* 0x0000000103087824 */ /* 0x000fe200078e0a08 */
[----:B------:R-:W3:Y:S02]  /*03f0*/  LDC R13, c[0x0][0x140] ;  /* 0x00005000ff0d7b82 */ /* 0x000ee40000000800 */
[----:B------:R-:W-:Y:S02]  /*0400*/  LEA.HI R7, R7, R6, RZ, 0x3 ;  /* 0x0000000607077211 */ /* 0x000fe400078f18ff */
[----:B-----5:R-:W-:Y:S02]  /*0410*/  ISETP.NE.OR P0, PT, R0, RZ, !P0 ;  /* 0x000000ff0000720c */ /* 0x020fe40004705670 */
[--C-:B------:R-:W-:Y:S02]  /*0420*/  SHF.R.S32.HI R0, RZ, 0x3, R7.reuse ;  /* 0x00000003ff007819 */ /* 0x100fe40000011407 */
[----:B------:R-:W-:-:S02]  /*0430*/  SHF.R.S32.HI R7, RZ, 0x1f, R7 ;  /* 0x0000001fff077819 */ /* 0x000fc40000011407 */
[----:B0-----:R-:W-:Y:S02]  /*0440*/  I2FP.F32.U32 R9, UR8 ;  /* 0x0000000800097c45 */ /* 0x001fe40008201000 */
[----:B------:R-:W-:-:S03]  /*0450*/  LEA.HI R7, R7, R0, RZ, 0x2 ;  /* 0x0000000007077211 */ /* 0x000fc600078f10ff */
[----:B------:R-:W-:Y:S01]  /*0460*/  FMUL R9, R9, UR4 ;  /* 0x0000000409097c20 */ /* 0x000fe20008400000 */
[----:B------:R-:W-:Y:S01]  /*0470*/  LOP3.LUT R7, R7, 0xfffffffc, RZ, 0xc0, !PT ;  /* 0xfffffffc07077812 */ /* 0x000fe200078ec0ff */
[----:B------:R-:W-:Y:S01]  /*0480*/  VOTEU.ALL UP0, P0 ;  /* 0x00000000003f7886 */ /* 0x000fe20000000000 */
[----:B-1----:R-:W-:Y:S01]  /*0490*/  I2FP.F32.U32 R3, R4 ;  /* 0x0000000400037245 */ /* 0x002fe20000201000 */
[----:B------:R-:W-:Y:S01]  /*04a0*/  ULDC UR4, c[0x0][0x154] ;  /* 0x0000550000047ab9 */ /* 0x000fe20000000800 */
[----:B------:R-:W-:Y:S01]  /*04b0*/  VOTEU.ALL UP1, P0 ;  /* 0x00000000003f7886 */ /* 0x000fe20000020000 */
[----:B------:R-:W0:Y:S01]  /*04c0*/  F2I.U32.TRUNC.NTZ R9, R9 ;  /* 0x0000000900097305 */ /* 0x000e22000020f000 */
[----:B------:R-:W-:Y:S01]  /*04d0*/  IMAD.IADD R7, R0, 0x1, -R7 ;  /* 0x0000000100077824 */ /* 0x000fe200078e0a07 */
[----:B------:R-:W1:Y:S01]  /*04e0*/  @!UP0 S2UR UR7, SR_CgaCtaId ;  /* 0x00000000000789c3 */ /* 0x000e620000008800 */
[----:B------:R-:W-:Y:S01]  /*04f0*/  FMUL R12, R3, UR4 ;  /* 0x00000004030c7c20 */ /* 0x000fe20008400000 */
[----:B------:R-:W-:Y:S01]  /*0500*/  UMOV UR4, 0x20 ;  /* 0x0000002000047882 */ /* 0x000fe20000000000 */
[----:B------:R-:W-:Y:S01]  /*0510*/  IMAD R8, R8, 0x4, R7 ;  /* 0x0000000408087824 */ /* 0x000fe200078e0207 */
[----:B------:R-:W-:Y:S01]  /*0520*/  @!UP0 UMOV UR6, 0x400 ;  /* 0x0000040000068882 */ /* 0x000fe20000000000 */
[----:B------:R-:W-:-:S04]  /*0530*/  @!UP0 UIADD3 UR4, -UR4, 0x100000, URZ ;  /* 0x0010000004048890 */ /* 0x000fc8000fffe13f */
[----:B------:R-:W-:Y:S02]  /*0540*/  @!UP0 USHF.L.U32 UR5, UR4, 0xb, URZ ;  /* 0x0000000b04058899 */ /* 0x000fe4000800063f */
[----:B------:R-:W-:Y:S01]  /*0550*/  @!UP0 USHF.L.U32 UR4, UR4, 0x1, URZ ;  /* 0x0000000104048899 */ /* 0x000fe2000800063f */
[----:B---3--:R-:W-:Y:S01]  /*0560*/  ISETP.EQ.U32.AND P2, PT, R13, 0x1, PT ;  /* 0x000000010d00780c */ /* 0x008fe20003f42070 */
[----:B------:R-:W3:Y:S01]  /*0570*/  F2I.U32.TRUNC.NTZ R12, R12 ;  /* 0x0000000c000c7305 */ /* 0x000ee2000020f000 */
[----:B------:R-:W-:Y:S01]  /*0580*/  LEA.HI R0, R8, R8, RZ, 0x1 ;  /* 0x0000000808007211 */ /* 0x000fe200078f08ff */
[----:B------:R-:W5:Y:S03]  /*0590*/  LDC R7, c[0x0][0x148] ;  /* 0x00005200ff077b82 */ /* 0x000f660000000800 */
[----:B------:R-:W-:Y:S01]  /*05a0*/  LOP3.LUT R11, R0, 0xfffffffe, RZ, 0xc0, !PT ;  /* 0xfffffffe000b7812 */ /* 0x000fe200078ec0ff */
[----:B0-----:R-:W-:Y:S01]  /*05b0*/  IMAD.MOV R15, RZ, RZ, -R9 ;  /* 0x000000ffff0f7224 */ /* 0x001fe200078e0a09 */
[----:B------:R-:W-:-:S03]  /*05c0*/  SHF.R.S32.HI R9, RZ, 0x1f, R2 ;  /* 0x0000001fff097819 */ /* 0x000fc60000011402 */
[----:B--2---:R-:W-:Y:S01]  /*05d0*/  IMAD R3, R10, R15, UR8 ;  /* 0x000000080a037e24 */ /* 0x004fe2000f8e020f */
[----:B------:R-:W-:Y:S01]  /*05e0*/  LEA.HI R9, R9, R2, RZ, 0x2 ;  /* 0x0000000209097211 */ /* 0x000fe200078f10ff */
[C---:B------:R-:W-:Y:S02]  /*05f0*/  IMAD.IADD R0, R8.reuse, 0x1, -R11 ;  /* 0x0000000108007824 */ /* 0x040fe400078e0a0b */
[----:B------:R-:W-:Y:S01]  /*0600*/  IMAD.SHL.U32 R11, R8, 0x4, RZ ;  /* 0x00000004080b7824 */ /* 0x000fe200078e00ff */
[----:B------:R-:W-:Y:S01]  /*0610*/  LOP3.LUT R9, R9, 0xfffffffc, RZ, 0xc0, !PT ;  /* 0xfffffffc09097812 */ /* 0x000fe200078ec0ff */
[----:B---3--:R-:W-:Y:S01]  /*0620*/  IMAD.MOV R24, RZ, RZ, -R12 ;  /* 0x000000ffff187224 */ /* 0x008fe200078e0a0c */
[----:B------:R-:W-:Y:S01]  /*0630*/  ISETP.NE.AND P4, PT, R0, R3, PT ;  /* 0x000000030000720c */ /* 0x000fe20003f85270 */
[----:B-1----:R-:W-:Y:S01]  /*0640*/  @!UP0 ULEA UR6, UR7, UR6, 0x18 ;  /* 0x0000000607068291 */ /* 0x002fe2000f8ec03f */
[----:B------:R-:W-:Y:S01]  /*0650*/  LOP3.LUT R152, R8, 0xc, R11, 0x78, !PT ;  /* 0x0000000c08987812 */ /* 0x000fe200078e780b */
[----:B------:R-:W-:Y:S01]  /*0660*/  IMAD.IADD R0, R2, 0x1, -R9 ;  /* 0x0000000102007824 */ /* 0x000fe200078e0a09 */
[----:B------:R-:W-:Y:S01]  /*0670*/  VOTEU.ALL UP0, P0 ;  /* 0x00000000003f7886 */ /* 0x000fe20000000000 */
[----:B------:R-:W-:Y:S01]  /*0680*/  LOP3.LUT P0, RZ, R6, 0x7, RZ, 0xc0, !PT ;  /* 0x0000000706ff7812 */ /* 0x000fe2000780c0ff */
[----:B------:R-:W-:-:S02]  /*0690*/  VIADD R6, R5, 0xffffffff ;  /* 0xffffffff05067836 */ /* 0x000fc40000000000 */
[----:B------:R-:W-:Y:S01]  /*06a0*/  ISETP.NE.AND P1, PT, R0, 0x3, PT ;  /* 0x000000030000780c */ /* 0x000fe20003f25270 */
[----:B-----5:R-:W-:Y:S01]  /*06b0*/  IMAD R9, R7, R24, R4 ;  /* 0x0000001807097224 */ /* 0x020fe200078e0204 */
[----:B------:R-:W-:Y:S02]  /*06c0*/  ISETP.LT.U32.AND P0, PT, R152, 0x2, !P0 ;  /* 0x000000029800780c */ /* 0x000fe40004701070 */
[----:B------:R-:W-:Y:S01]  /*06d0*/  ISETP.EQ.OR P1, PT, R0, RZ, !P1 ;  /* 0x000000ff0000720c */ /* 0x000fe20004f22670 */
[----:B------:R-:W0:Y:S02]  /*06e0*/  FENCE.VIEW.ASYNC.S ;  /* 0x00000000000073c6 */ /* 0x000e240000000000 */
[----:B0-----:R0:W1:Y:S01]  /*06f0*/  @!UP0 SYNCS.EXCH.64 URZ, [UR6+0x50], UR4 ;  /* 0x00005004063f85b2 */ /* 0x0010620008000100 */
[----:B------:R-:W-:Y:S02]  /*0700*/  @P4 LEA.HI R2, R152, R152, RZ, 0x1 ;  /* 0x0000009898024211 */ /* 0x000fe400078f08ff */
[----:B------:R-:W-:-:S02]  /*0710*/  ISETP.EQ.AND P1, PT, R5, RZ, P1 ;  /* 0x000000ff0500720c */ /* 0x000fc40000f22270 */
[----:B------:R-:W-:Y:S02]  /*0720*/  @P4 SHF.R.S32.HI R2, RZ, 0x1, R2 ;  /* 0x00000001ff024819 */ /* 0x000fe40000011402 */
[----:B------:R-:W-:Y:S02]  /*0730*/  ISETP.GE.U32.AND P6, PT, R6, 0x2, PT ;  /* 0x000000020600780c */ /* 0x000fe40003fc6070 */
[----:B------:R-:W-:Y:S02]  /*0740*/  @P4 ISETP.NE.AND P5, PT, R2, R9, PT ;  /* 0x000000090200420c */ /* 0x000fe40003fa5270 */
[----:B------:R-:W-:Y:S02]  /*0750*/  SEL R9, RZ, 0x1, !P0 ;  /* 0x00000001ff097807 */ /* 0x000fe40004000000 */
[----:B------:R-:W-:Y:S02]  /*0760*/  @P4 SEL R22, RZ, 0x1, P5 ;  /* 0x00000001ff164807 */ /* 0x000fe40002800000 */
[----:B------:R-:W-:Y:S01]  /*0770*/  SEL R19, RZ, 0x1, !P1 ;  /* 0x00000001ff137807 */ /* 0x000fe20004800000 */
[----:B------:R0:W2:Y:S01]  /*0780*/  @!UP1 SYNCS.EXCH.64 URZ, [UR6+0x58], UR4 ;  /* 0x00005804063f95b2 */ /* 0x0000a20008000100 */
[----:B------:R-:W-:Y:S01]  /*0790*/  LOP3.LUT R22, R22, R9, RZ, 0xc0, !PT ;  /* 0x0000000916167212 */ /* 0x000fe200078ec0ff */
[----:B------:R-:W-:Y:S01]  /*07a0*/  NOP ;  /* 0x0000000000007918 */ /* 0x000fe20000000000 */
[----:B------:R-:W-:Y:S01]  /*07b0*/  SEL R19, R19, 0x2, P6 ;  /* 0x0000000213137807 */ /* 0x000fe20003000000 */
[----:B------:R-:W-:Y:S06]  /*07c0*/  @!P2 BRA `(.L_x_3) ;  /* 0x000000000008a947 */ /* 0x000fec0003800000 */
[----:B-12-4-:R-:W-:Y:S01]  /*07d0*/  UCGABAR_ARV ;  /* 0x00000000000079c7 */ /* 0x016fe20008000000 */
[----:B------:R-:W-:Y:S05]  /*07e0*/  BRA `(.L_x_4) ;  /* 0x0000000000047947 */ /* 0x000fea0003800000 */
.L_x_3:
[----:B-12-4-:R-:W-:Y:S01]  /*07f0*/  NOP ;  /* 0x0000000000007918 */ /* 0x016fe20000000000 */
.L_x_4:
[----:B------:R-:W1:Y:S01]  /*0800*/  LDC R2, c[0x0][0x65c] ;  /* 0x00019700ff027b82 */ /* 0x000e620000000800 */
[----:B------:R-:W-:Y:S02]  /*0810*/  IMAD.U32 R8, RZ, RZ, UR8 ;  /* 0x00000008ff087e24 */ /* 0x000fe4000f8e00ff */
[----:B------:R-:W-:Y:S01]  /*0820*/  IMAD.MOV.U32 R9, RZ, RZ, RZ ;  /* 0x000000ffff097224 */ /* 0x000fe200078e00ff */
[----:B-1----:R-:W-:-:S04]  /*0830*/  ISETP.NE.AND P1, PT, R2, 0x1, PT ;  /* 0x000000010200780c */ /* 0x002fc80003f25270 */
[----:B------:R-:W-:-:S09]  /*0840*/  P2R R5, PR, RZ, 0x2 ;  /* 0x00000002ff057803 */ /* 0x000fd20000000000 */
[----:B------:R-:W1:Y:S01]  /*0850*/  @P1 LDC R17, c[0x0][0x10] ;  /* 0x00000400ff111b82 */ /* 0x000e620000000800 */
[----:B------:R-:W-:Y:S02]  /*0860*/  @P1 IMAD.MOV.U32 R5, RZ, RZ, RZ ;  /* 0x000000ffff051224 */ /* 0x000fe400078e00ff */
[----:B------:R-:W-:-:S05]  /*0870*/  @P1 IMAD.MOV.U32 R13, RZ, RZ, RZ ;  /* 0x000000ffff0d1224 */ /* 0x000fca00078e00ff */
[----:B------:R-:W2:Y:S01]  /*0880*/  @!P1 LDC R11, c[0x0][0xc] ;  /* 0x00000300ff0b9b82 */ /* 0x000ea20000000800 */
[----:B-1----:R-:W-:-:S04]  /*0890*/  @P1 IMAD.WIDE.U32 R16, R17, UR8, R4 ;  /* 0x0000000811101c25 */ /* 0x002fc8000f8e0004 */
[----:B------:R-:W-:Y:S02]  /*08a0*/  @P1 IMAD.IADD R17, R17, 0x1, R13 ;  /* 0x0000000111111824 */ /* 0x000fe400078e020d */
[----:B--2---:R-:W-:-:S04]  /*08b0*/  @!P1 IMAD.WIDE.U32 R8, R4, R11, R8 ;  /* 0x0000000b04089225 */ /* 0x004fc800078e0008 */
[----:B------:R-:W-:Y:S02]  /*08c0*/  @!P1 IMAD.MOV.U32 R16, RZ, RZ, R8 ;  /* 0x000000ffff109224 */ /* 0x000fe400078e0008 */
[----:B------:R-:W-:Y:S01]  /*08d0*/  @!P1 IMAD.MOV.U32 R17, RZ, RZ, R9 ;  /* 0x000000ffff119224 */ /* 0x000fe200078e0009 */
[----:B------:R-:W-:Y:S06]  /*08e0*/  @!P2 BRA `(.L_x_5) ;  /* 0x00000000000ca947 */ /* 0x000fec0003800000 */
[----:B------:R-:W-:Y:S01]  /*08f0*/  UCGABAR_WAIT ;  /* 0x0000000000007dc7 */ /* 0x000fe20008000000 */
[----:B------:R-:W-:Y:S01]  /*0900*/  CCTL.IVALL ;  /* 0x00000000ff00798f */ /* 0x000fe20002000000 */
[----:B------:R-:W-:Y:S05]  /*0910*/  BRA `(.L_x_6) ;  /* 0x0000000000047947 */ /* 0x000fea0003800000 */
.L_x_5:
[----:B------:R-:W-:Y:S06]  /*0920*/  BAR.SYNC.DEFER_BLOCKING 0x0 ;  /* 0x0000000000007b1d */ /* 0x000fec0000010000 */
.L_x_6:
[----:B------:R-:W-:Y:S05]  /*0930*/  @!P3 BRA `(.L_x_7) ;  /* 0x000000980064b947 */ /* 0x000fea0003800000 */
[----:B------:R-:W-:-:S13]  /*0940*/  ISETP.GT.U32.AND P0, PT, R6, 0x1, PT ;  /* 0x000000010600780c */ /* 0x000fda0003f04070 */
[----:B0-----:R-:W-:Y:S05]  /*0950*/  @P0 EXIT ;  /* 0x000000000000094d */ /* 0x001fea0003800000 */
[----:B------:R-:W-:Y:S01]  /*0960*/  ULDC.64 UR4, c[0x0][0x650] ;  /* 0x0001940000047ab9 */ /* 0x000fe20000000a00 */
[----:B------:R-:W-:Y:S01]  /*0970*/  PRMT R0, RZ, 0x7610, R0 ;  /* 0x00007610ff007816 */ /* 0x000fe20000000000 */
[----:B------:R-:W-:Y:S01]  /*0980*/  IMAD.MOV.U32 R154, RZ, RZ, -0x1 ;  /* 0xffffffffff9a7424 */ /* 0x000fe200078e00ff */
[----:B------:R-:W-:Y:S01]  /*0990*/  ISETP.GE.U32.AND P0, PT, R16, UR4, PT ;  /* 0x0000000410007c0c */ /* 0x000fe2000bf06070 */
[----:B------:R-:W-:Y:S02]  /*09a0*/  IMAD.MOV.U32 R153, RZ, RZ, -0x1 ;  /* 0xffffffffff997424 */ /* 0x000fe400078e00ff */
[----:B------:R-:W-:Y:S01]  /*09b0*/  IMAD.MOV.U32 R23, RZ, RZ, -0x1 ;  /* 0xffffffffff177424 */ /* 0x000fe200078e00ff */
[----:B------:R-:W-:-:S13]  /*09c0*/  ISETP.GE.U32.AND.EX P0, PT, R17, UR5, PT, P0 ;  /* 0x0000000511007c0c */ /* 0x000fda000bf06100 */
[----:B------:R-:W-:Y:S05]  /*09d0*/  @P0 BRA `(.L_x_8) ;  /* 0x00000004002c0947 */ /* 0x000fea0003800000 */
[----:B------:R-:W0:Y:S01]  /*09e0*/  LDC.64 R20, c[0x0][0x628] ;  /* 0x00018a00ff147b82 */ /* 0x000e220000000a00 */
[----:B------:R-:W-:Y:S02]  /*09f0*/  IMAD.MOV.U32 R8, RZ, RZ, R16 ;  /* 0x000000ffff087224 */ /* 0x000fe400078e0010 */
[----:B------:R-:W-:-:S05]  /*0a00*/  IMAD.MOV.U32 R9, RZ, RZ, R17 ;  /* 0x000000ffff097224 */ /* 0x000fca00078e0011 */
[----:B------:R-:W1:Y:S08]  /*0a10*/  LDC R0, c[0x0][0x630] ;  /* 0x00018c00ff007b82 */ /* 0x000e700000000800 */
[----:B------:R-:W2:Y:S01]  /*0a20*/  LDC.64 R26, c[0x0][0x620] ;  /* 0x00018800ff1a7b82 */ /* 0x000ea20000000a00 */
[----:B0-----:R-:W-:-:S04]  /*0a30*/  ISETP.NE.U32.AND P0, PT, R20, RZ, PT ;  /* 0x000000ff1400720c */ /* 0x001fc80003f05070 */
[----:B------:R-:W-:-:S13]  /*0a40*/  ISETP.NE.AND.EX P0, PT, R21, RZ, PT, P0 ;  /* 0x000000ff1500720c */ /* 0x000fda0003f05300 */
[----:B-12---:R-:W-:Y:S05]  /*0a50*/  @!P0 BRA `(.L_x_9) ;  /* 0x0000000000288947 */ /* 0x006fea0003800000 */
[----:B------:R-:W0:Y:S02]  /*0a60*/  LDC R13, c[0x0][0x634] ;  /* 0x00018d00ff0d7b82 */ /* 0x000e240000000800 */
[----:B0-----:R-:W-:-:S05]  /*0a70*/  IADD3 R13, P0, R16, R13, RZ ;  /* 0x0000000d100d7210 */ /* 0x001fca0007f1e0ff */
[----:B------:R-:W-:-:S04]  /*0a80*/  IMAD.X R15, RZ, RZ, R17, P0 ;  /* 0x000000ffff0f7224 */ /* 0x000fc800000e0611 */
[----:B------:R-:W-:-:S04]  /*0a90*/  IMAD.WIDE.U32 R8, R15, R20, RZ ;  /* 0x000000140f087225 */ /* 0x000fc800078e00ff */
[----:B------:R-:W-:-:S04]  /*0aa0*/  IMAD.WIDE.U32 R10, P0, R13, R21, R8 ;  /* 0x000000150d0a7225 */ /* 0x000fc80007800008 */
[----:B------:R-:W-:-:S04]  /*0ab0*/  IMAD.WIDE.U32 R8, R13, R20, RZ ;  /* 0x000000140d087225 */ /* 0x000fc800078e00ff */
[----:B------:R-:W-:Y:S01]  /*0ac0*/  IMAD.X R13, RZ, RZ, RZ, P0 ;  /* 0x000000ffff0d7224 */ /* 0x000fe200000e06ff */
[----:B------:R-:W-:Y:S01]  /*0ad0*/  IADD3 RZ, P0, R9, R10, RZ ;  /* 0x0000000a09ff7210 */ /* 0x000fe20007f1e0ff */
[----:B------:R-:W-:-:S04]  /*0ae0*/  IMAD.MOV.U32 R12, RZ, RZ, R11 ;  /* 0x000000ffff0c7224 */ /* 0x000fc800078e000b */
[----:B------:R-:W-:-:S08]  /*0af0*/  IMAD.WIDE.U32.X R8, R15, R21, R12, P0 ;  /* 0x000000150f087225 */ /* 0x000fd000000e040c */
.L_x_9:
[----:B------:R-:W0:Y:S01]  /*0b00*/  LDC.64 R20, c[0x0][0x640] ;  /* 0x00019000ff147b82 */ /* 0x000e220000000a00 */
[--C-:B------:R-:W-:Y:S01]  /*0b10*/  SHF.R.U64 R28, R8, R0, R9.reuse ;  /* 0x00000000081c7219 */ /* 0x100fe20000001209 */
[----:B------:R-:W-:Y:S01]  /*0b20*/  IMAD R30, R7, R24, R4 ;  /* 0x00000018071e7224 */ /* 0x000fe200078e0204 */
[----:B------:R-:W-:Y:S01]  /*0b30*/  SHF.R.U32.HI R0, RZ, R0, R9 ;  /* 0x00000000ff007219 */ /* 0x000fe20000011609 */
[----:B------:R-:W-:Y:S01]  /*0b40*/  IMAD.MOV.U32 R23, RZ, RZ, 0x1 ;  /* 0x00000001ff177424 */ /* 0x000fe200078e00ff */
[----:B------:R-:W-:-:S03]  /*0b50*/  IADD3 R5, P0, RZ, -R28, RZ ;  /* 0x8000001cff057210 */ /* 0x000fc60007f1e0ff */
[----:B------:R-:W1:Y:S02]  /*0b60*/  LDC R6, c[0x0][0x618] ;  /* 0x00018600ff067b82 */ /* 0x000e640000000800 */
[----:B------:R-:W-:-:S04]  /*0b70*/  IMAD.X R9, RZ, RZ, ~R0, P0 ;  /* 0x000000ffff097224 */ /* 0x000fc800000e0e00 */
[-C--:B------:R-:W-:Y:S02]  /*0b80*/  IMAD R0, R9, R26.reuse, RZ ;  /* 0x0000001a09007224 */ /* 0x080fe400078e02ff */
[----:B------:R-:W2:Y:S01]  /*0b90*/  LDC R11, c[0x0][0x608] ;  /* 0x00018200ff0b7b82 */ /* 0x000ea20000000800 */
[----:B------:R-:W-:-:S04]  /*0ba0*/  IMAD.WIDE.U32 R8, R5, R26, R16 ;  /* 0x0000001a05087225 */ /* 0x000fc800078e0010 */
[----:B------:R-:W-:-:S03]  /*0bb0*/  IMAD R5, R5, R27, R0 ;  /* 0x0000001b05057224 */ /* 0x000fc600078e0200 */
[----:B------:R-:W3:Y:S01]  /*0bc0*/  LDC R12, c[0x0][0x658] ;  /* 0x00019600ff0c7b82 */ /* 0x000ee20000000800 */
[----:B0-----:R-:W-:Y:S01]  /*0bd0*/  ISETP.NE.U32.AND P0, PT, R20, RZ, PT ;  /* 0x000000ff1400720c */ /* 0x001fe20003f05070 */
[----:B------:R-:W-:Y:S02]  /*0be0*/  IMAD.IADD R5, R9, 0x1, R5 ;  /* 0x0000000109057824 */ /* 0x000fe400078e0205 */
[----:B------:R-:W-:Y:S01]  /*0bf0*/  IMAD.MOV.U32 R9, RZ, RZ, -0x1 ;  /* 0xffffffffff097424 */ /* 0x000fe200078e00ff */
[----:B------:R-:W-:-:S03]  /*0c00*/  ISETP.NE.AND.EX P0, PT, R21, RZ, PT, P0 ;  /* 0x000000ff1500720c */ /* 0x000fc60003f05300 */
[----:B------:R-:W0:Y:S01]  /*0c10*/  LDC R15, c[0x0][0x600] ;  /* 0x00018000ff0f7b82 */ /* 0x000e220000000800 */
[-CC-:B-1----:R-:W-:Y:S02]  /*0c20*/  SHF.R.U64 R13, R8, R6.reuse, R5.reuse ;  /* 0x00000006080d7219 */ /* 0x182fe40000001205 */
[----:B------:R-:W-:-:S05]  /*0c30*/  SHF.R.U32.HI R0, RZ, R6, R5 ;  /* 0x00000006ff007219 */ /* 0x000fca0000011605 */
[----:B------:R-:W1:Y:S01]  /*0c40*/  LDC R14, c[0x0][0x648] ;  /* 0x00019200ff0e7b82 */ /* 0x000e620000000800 */
[-CC-:B--2---:R-:W-:Y:S02]  /*0c50*/  SHF.R.U64 R27, R13, R11.reuse, R0.reuse ;  /* 0x0000000b0d1b7219 */ /* 0x184fe40000001200 */
[----:B------:R-:W-:-:S05]  /*0c60*/  SHF.R.U32.HI R5, RZ, R11, R0 ;  /* 0x0000000bff057219 */ /* 0x000fca0000011600 */
[----:B------:R-:W2:Y:S01]  /*0c70*/  LDC R26, c[0x0][0x638] ;  /* 0x00018e00ff1a7b82 */ /* 0x000ea20000000800 */
[-CC-:B---3--:R-:W-:Y:S02]  /*0c80*/  SHF.R.U64 R24, R27, R12.reuse, R5.reuse ;  /* 0x0000000c1b187219 */ /* 0x188fe40000001205 */
[-C--:B------:R-:W-:Y:S02]  /*0c90*/  SHF.L.U32 R0, R9, R12.reuse, RZ ;  /* 0x0000000c09007219 */ /* 0x080fe400000006ff */
[----:B------:R-:W-:Y:S01]  /*0ca0*/  SHF.R.U32.HI R5, RZ, R12, R5 ;  /* 0x0000000cff057219 */ /* 0x000fe20000011605 */
[----:B------:R-:W-:Y:S01]  /*0cb0*/  IMAD.MOV.U32 R4, RZ, RZ, R24 ;  /* 0x000000ffff047224 */ /* 0x000fe200078e0018 */
[----:B------:R-:W-:Y:S01]  /*0cc0*/  LOP3.LUT R10, RZ, R0, RZ, 0x33, !PT ;  /* 0x00000000ff0a7212 */ /* 0x000fe200078e33ff */
[----:B------:R-:W3:Y:S01]  /*0cd0*/  LDC R25, c[0x0][0x610] ;  /* 0x00018400ff197b82 */ /* 0x000ee20000000800 */
[----:B------:R-:W-:Y:S05]  /*0ce0*/  @!P0 BRA `(.L_x_10) ;  /* 0x0000000000288947 */ /* 0x000fea0003800000 */
[----:B------:R-:W4:Y:S02]  /*0cf0*/  LDC R9, c[0x0][0x64c] ;  /* 0x00019300ff097b82 */ /* 0x000f240000000800 */
[----:B----4-:R-:W-:-:S05]  /*0d00*/  IADD3 R9, P0, R24, R9, RZ ;  /* 0x0000000918097210 */ /* 0x010fca0007f1e0ff */
        /* <DEDUP_REMOVED lines=8> */
.L_x_10:
[----:B-1----:R-:W-:Y:S01]  /*0d90*/  SHF.R.U64 R4, R4, R14, R5 ;  /* 0x0000000e04047219 */ /* 0x002fe20000001205 */
[----:B0-----:R-:W-:Y:S01]  /*0da0*/  VIADD R6, R15, 0xffffffff ;  /* 0xffffffff0f067836 */ /* 0x001fe20000000000 */
[----:B------:R-:W-:Y:S01]  /*0db0*/  SHF.L.U32 R0, R23, R12, RZ ;  /* 0x0000000c17007219 */ /* 0x000fe200000006ff */
[----:B------:R-:W-:Y:S01]  /*0dc0*/  IMAD.MOV.U32 R23, RZ, RZ, R28 ;  /* 0x000000ffff177224 */ /* 0x000fe200078e001c */
[----:B------:R-:W-:Y:S01]  /*0dd0*/  LOP3.LUT R5, R27, R10, RZ, 0xc0, !PT ;  /* 0x0000000a1b057212 */ /* 0x000fe200078ec0ff */
[----:B------:R-:W-:Y:S01]  /*0de0*/  IMAD.MOV R7, RZ, RZ, -R4 ;  /* 0x000000ffff077224 */ /* 0x000fe200078e0a04 */
[----:B------:R-:W-:Y:S02]  /*0df0*/  SEL R3, R3, R30, !P1 ;  /* 0x0000001e03037207 */ /* 0x000fe40004800000 */
[----:B------:R-:W-:Y:S01]  /*0e00*/  LOP3.LUT R6, R13, R6, RZ, 0xc0, !PT ;  /* 0x000000060d067212 */ /* 0x000fe200078ec0ff */
[----:B------:R-:W-:Y:S02]  /*0e10*/  IMAD R4, R0, R4, R5 ;  /* 0x0000000400047224 */ /* 0x000fe400078e0205 */
[----:B--2---:R-:W-:-:S02]  /*0e20*/  IMAD R0, R7, R26, R24 ;  /* 0x0000001a07007224 */ /* 0x004fc400078e0218 */
[----:B---3--:R-:W-:Y:S02]  /*0e30*/  IMAD R3, R4, R25, R3 ;  /* 0x0000001904037224 */ /* 0x008fe400078e0203 */
[----:B------:R-:W-:Y:S02]  /*0e40*/  IMAD R154, R0, R15, R6 ;  /* 0x0000000f009a7224 */ /* 0x000fe400078e0206 */
[----:B------:R-:W-:-:S03]  /*0e50*/  IMAD.MOV.U32 R4, RZ, RZ, 0x1 ;  /* 0x00000001ff047424 */ /* 0x000fc600078e00ff */
[----:B------:R-:W-:Y:S02]  /*0e60*/  SEL R153, R154, R3, !P1 ;  /* 0x000000039a997207 */ /* 0x000fe40004800000 */
[----:B------:R-:W-:Y:S02]  /*0e70*/  PRMT R0, R4, 0x7610, R0 ;  /* 0x0000761004007816 */ /* 0x000fe40000000000 */
[----:B------:R-:W-:-:S07]  /*0e80*/  SEL R154, R3, R154, !P1 ;  /* 0x0000009a039a7207 */ /* 0x000fce0004800000 */
.L_x_8:
[----:B------:R-:W-:-:S08]  /*0e90*/  NOP ;  /* 0x0000000000007918 */ /* 0x000fd00000000000 */
[----:B------:R-:W0:Y:S02]  /*0ea0*/  USETMAXREG.TRY_ALLOC.CTAPOOL UP0, 0xe8 ;  /* 0x000000e8000079c8 */ /* 0x000e240008000600 */
[----:B0-----:R-:W-:-:S13]  /*0eb0*/  PLOP3.LUT P0, PT, PT, PT, UP0, 0x80, 0x0 ;  /* 0x000000000000781c */ /* 0x001fda0003f0f008 */
[----:B------:R-:W-:Y:S05]  /*0ec0*/  @!P0 BRA `(.L_x_8) ;  /* 0xfffffffc00f08947 */ /* 0x000fea000383ffff */
[----:B------:R-:W-:Y:S01]  /*0ed0*/  ULDC.64 UR4, c[0x0][0x598] ;  /* 0x0001660000047ab9 */ /* 0x000fe20000000a00 */
[----:B------:R-:W-:Y:S01]  /*0ee0*/  ULDC.64 UR36, c[0x0][0x208] ;  /* 0x0000820000247ab9 */ /* 0x000fe20000000a00 */
[----:B------:R-:W-:-:S04]  /*0ef0*/  ISETP.NE.U32.AND P0, PT, RZ, UR4, PT ;  /* 0x00000004ff007c0c */ /* 0x000fc8000bf05070 */
[----:B------:R-:W-:-:S13]  /*0f00*/  ISETP.NE.AND.EX P0, PT, RZ, UR5, PT, P0 ;  /* 0x00000005ff007c0c */ /* 0x000fda000bf05300 */
[----:B------:R-:W-:Y:S05]  /*0f10*/  @!P0 BRA `(.L_x_11) ;  /* 0x00000000001c8947 */ /* 0x000fea0003800000 */
[----:B------:R-:W0:Y:S02]  /*0f20*/  LDC.64 R4, c[0x0][0x598] ;  /* 0x00016600ff047b82 */ /* 0x000e240000000a00 */
[----:B0-----:R-:W2:Y:S02]  /*0f30*/  LDG.E.64 R4, desc[UR36][R4.64] ;  /* 0x0000002404047981 */ /* 0x001ea4000c1e1b00 */
[----:B--2---:R-:W-:-:S04]  /*0f40*/  ISETP.NE.U32.AND P0, PT, R4, RZ, PT ;  /* 0x000000ff0400720c */ /* 0x004fc80003f05070 */
[----:B------:R-:W-:-:S13]  /*0f50*/  ISETP.NE.AND.EX P0, PT, R5, RZ, PT, P0 ;  /* 0x000000ff0500720c */ /* 0x000fda0003f05300 */
[----:B------:R-:W-:Y:S05]  /*0f60*/  @!P0 BRA `(.L_x_11) ;  /* 0x0000000000088947 */ /* 0x000fea0003800000 */
[----:B------:R0:W5:Y:S01]  /*0f70*/  LD.E R155, desc[UR36][R4.64] ;  /* 0x00000024049b7980 */ /* 0x000162000c101900 */
[----:B------:R-:W-:Y:S05]  /*0f80*/  BRA `(.L_x_12) ;  /* 0x0000000000247947 */ /* 0x000fea0003800000 */
.L_x_11:
[----:B------:R-:W-:Y:S02]  /*0f90*/  ULDC.64 UR4, c[0x0][0x588] ;  /* 0x0001620000047ab9 */ /* 0x000fe40000000a00 */
[----:B------:R-:W-:-:S04]  /*0fa0*/  ISETP.NE.U32.AND P0, PT, RZ, UR4, PT ;  /* 0x00000004ff007c0c */ /* 0x000fc8000bf05070 */
[----:B------:R-:W-:-:S13]  /*0fb0*/  ISETP.NE.AND.EX P0, PT, RZ, UR5, PT, P0 ;  /* 0x00000005ff007c0c */ /* 0x000fda000bf05300 */
[----:B------:R-:W-:Y:S05]  /*0fc0*/  @!P0 BRA `(.L_x_13) ;  /* 0x00000000000c8947 */ /* 0x000fea0003800000 */
[----:B------:R-:W0:Y:S02]  /*0fd0*/  LDC.64 R4, c[0x0][0x588] ;  /* 0x00016200ff047b82 */ /* 0x000e240000000a00 */
[----:B0-----:R1:W5:Y:S01]  /*0fe0*/  LDG.E R155, desc[UR36][R4.64] ;  /* 0x00000024049b7981 */ /* 0x001362000c1e1900 */
[----:B------:R-:W-:Y:S05]  /*0ff0*/  BRA `(.L_x_12) ;  /* 0x0000000000087947 */ /* 0x000fea0003800000 */
.L_x_13:
[----:B------:R-:W-:Y:S02]  /*1000*/  ULDC UR4, c[0x0][0x580] ;  /* 0x0001600000047ab9 */ /* 0x000fe40000000800 */
[----:B------:R-:W-:-:S07]  /*1010*/  IMAD.U32 R155, RZ, RZ, UR4 ;  /* 0x00000004ff9b7e24 */ /* 0x000fce000f8e00ff */
.L_x_12:
[----:B------:R-:W-:Y:S02]  /*1020*/  ULDC.64 UR4, c[0x0][0x5a0] ;  /* 0x0001680000047ab9 */ /* 0x000fe40000000a00 */
[----:B------:R-:W-:-:S04]  /*1030*/  ISETP.NE.U32.AND P0, PT, RZ, UR4, PT ;  /* 0x00000004ff007c0c */ /* 0x000fc8000bf05070 */
[----:B------:R-:W-:-:S13]  /*1040*/  ISETP.NE.AND.EX P0, PT, RZ, UR5, PT, P0 ;  /* 0x00000005ff007c0c */ /* 0x000fda000bf05300 */
[----:B------:R-:W-:Y:S05]  /*1050*/  @!P0 BRA `(.L_x_14) ;  /* 0x00000000001c8947 */ /* 0x000fea0003800000 */
[----:B01----:R-:W0:Y:S02]  /*1060*/  LDC.64 R4, c[0x0][0x5a0] ;  /* 0x00016800ff047b82 */ /* 0x003e240000000a00 */
[----:B0-----:R-:W2:Y:S02]  /*1070*/  LDG.E.64 R4, desc[UR36][R4.64] ;  /* 0x0000002404047981 */ /* 0x001ea4000c1e1b00 */
[----:B--2---:R-:W-:-:S04]  /*1080*/  ISETP.NE.U32.AND P0, PT, R4, RZ, PT ;  /* 0x000000ff0400720c */ /* 0x004fc80003f05070 */
[----:B------:R-:W-:-:S13]  /*1090*/  ISETP.NE.AND.EX P0, PT, R5, RZ, PT, P0 ;  /* 0x000000ff0500720c */ /* 0x000fda0003f05300 */
[----:B------:R-:W-:Y:S05]  /*10a0*/  @!P0 BRA `(.L_x_14) ;  /* 0x0000000000088947 */ /* 0x000fea0003800000 */
[----:B------:R0:W5:Y:S01]  /*10b0*/  LD.E R156, desc[UR36][R4.64] ;  /* 0x00000024049c7980 */ /* 0x000162000c101900 */
[----:B------:R-:W-:Y:S05]  /*10c0*/  BRA `(.L_x_15) ;  /* 0x0000000000247947 */ /* 0x000fea0003800000 */
.L_x_14:
[----:B------:R-:W-:Y:S02]  /*10d0*/  ULDC.64 UR4, c[0x0][0x590] ;  /* 0x0001640000047ab9 */ /* 0x000fe40000000a00 */
[----:B------:R-:W-:-:S04]  /*10e0*/  ISETP.NE.U32.AND P0, PT, RZ, UR4, PT ;  /* 0x00000004ff007c0c */ /* 0x000fc8000bf05070 */
[----:B------:R-:W-:-:S13]  /*10f0*/  ISETP.NE.AND.EX P0, PT, RZ, UR5, PT, P0 ;  /* 0x00000005ff007c0c */ /* 0x000fda000bf05300 */
[----:B------:R-:W-:Y:S05]  /*1100*/  @!P0 BRA `(.L_x_16) ;  /* 0x00000000000c8947 */ /* 0x000fea0003800000 */
[----:B------:R-:W2:Y:S02]  /*1110*/  LDC.64 R156, c[0x0][0x590] ;  /* 0x00016400ff9c7b82 */ /* 0x000ea40000000a00 */
[----:B--2---:R2:W5:Y:S01]  /*1120*/  LDG.E R156, desc[UR36][R156.64] ;  /* 0x000000249c9c7981 */ /* 0x004562000c1e1900 */
[----:B------:R-:W-:Y:S05]  /*1130*/  BRA `(.L_x_15) ;  /* 0x0000000000087947 */ /* 0x000fea0003800000 */
.L_x_16:
[----:B------:R-:W-:Y:S02]  /*1140*/  ULDC UR4, c[0x0][0x584] ;  /* 0x0001610000047ab9 */ /* 0x000fe40000000800 */
[----:B------:R-:W-:-:S07]  /*1150*/  IMAD.U32 R156, RZ, RZ, UR4 ;  /* 0x00000004ff9c7e24 */ /* 0x000fce000f8e00ff */
.L_x_15:
[----:B------:R-:W-:-:S13]  /*1160*/  LOP3.LUT P0, RZ, R0, 0xff, RZ, 0xc0, !PT ;  /* 0x000000ff00ff7812 */ /* 0x000fda000780c0ff */
[----:B------:R-:W-:Y:S05]  /*1170*/  @!P0 EXIT ;  /* 0x000000000000894d */ /* 0x000fea0003800000 */
[----:B------:R-:W-:Y:S01]  /*1180*/  ULDC UR4, c[0x0][0x28c] ;  /* 0x0000a30000047ab9 */ /* 0x000fe20000000800 */
[----:B--2---:R-:W-:Y:S01]  /*1190*/  LOP3.LUT R157, R19, 0x1, RZ, 0xfc, !PT ;  /* 0x00000001139d7812 */ /* 0x004fe200078efcff */
[----:B------:R-:W-:Y:S01]  /*11a0*/  UIADD3 UR4, UR4, 0x3f, URZ ;  /* 0x0000003f04047890 */ /* 0x000fe2000fffe03f */
[----:B------:R-:W-:Y:S01]  /*11b0*/  UMOV UR38, URZ ;  /* 0x0000003f00267c82 */ /* 0x000fe20008000000 */
[----:B------:R-:W-:Y:S02]  /*11c0*/  UMOV UR39, URZ ;  /* 0x0000003f00277c82 */ /* 0x000fe40008000000 */
[----:B------:R-:W-:-:S04]  /*11d0*/  USHF.R.S32.HI UR5, URZ, 0x1f, UR4 ;  /* 0x0000001f3f057899 */ /* 0x000fc80008011404 */
[----:B------:R-:W-:-:S04]  /*11e0*/  ULEA.HI UR5, UR5, UR4, URZ, 0x6 ;  /* 0x0000000405057291 */ /* 0x000fc8000f8f303f */
[----:B------:R-:W-:-:S12]  /*11f0*/  USHF.R.S32.HI UR40, URZ, 0x6, UR5 ;  /* 0x000000063f287899 */ /* 0x000fd80008011405 */
.L_x_290:
[----:B------:R-:W-:Y:S01]  /*1200*/  LOP3.LUT R0, R18, 0x80, RZ, 0xc0, !PT ;  /* 0x0000008012007812 */ /* 0x000fe200078ec0ff */
[----:B--2---:R-:W2:Y:S01]  /*1210*/  S2UR UR7, SR_CgaCtaId ;  /* 0x00000000000779c3 */ /* 0x004ea20000008800 */
[----:B------:R-:W-:Y:S02]  /*1220*/  UMOV UR6, 0x400 ;  /* 0x0000040000067882 */ /* 0x000fe40000000000 */
[----:B------:R-:W-:-:S06]  /*1230*/  SHF.R.U32.HI R0, RZ, 0x7, R0 ;  /* 0x00000007ff007819 */ /* 0x000fcc0000011600 */
[----:B---3--:R-:W3:Y:S01]  /*1240*/  SHFL.IDX PT, R0, R0, RZ, 0x1f ;  /* 0x00001fff00007589 */ /* 0x008ee200000e0000 */
[----:B--2---:R-:W-:Y:S01]  /*1250*/  ULEA UR6, UR7, UR6, 0x18 ;  /* 0x0000000607067291 */ /* 0x004fe2000f8ec03f */
[----:B---3--:R-:W-:-:S13]  /*1260*/  R2UR UR4, R0 ;  /* 0x00000000000472ca */ /* 0x008fda00000e0000 */
[----:B------:R-:W-:-:S04]  /*1270*/  ULEA.HI UR5, UR4, UR4, URZ, 0x1 ;  /* 0x0000000404057291 */ /* 0x000fc8000f8f083f */
[----:B------:R-:W-:-:S04]  /*1280*/  ULOP3.LUT UR5, UR5, 0x7fffe, URZ, 0xc0, !UPT ;  /* 0x0007fffe05057892 */ /* 0x000fc8000f8ec03f */
[----:B------:R-:W-:-:S03]  /*1290*/  UIADD3 UR5, UR4, -UR5, URZ ;  /* 0x8000000504057290 */ /* 0x000fc6000fffe03f */
[----:B------:R-:W-:Y:S01]  /*12a0*/  ULDC UR4, c[0x0][0x28c] ;  /* 0x0000a30000047ab9 */ /* 0x000fe20000000800 */
[----:B------:R-:W-:Y:S01]  /*12b0*/  ULEA UR5, UR5, UR6, 0xd ;  /* 0x0000000605057291 */ /* 0x000fe2000f8e683f */
[----:B------:R-:W-:-:S03]  /*12c0*/  ISETP.LT.AND P0, PT, RZ, UR4, PT ;  /* 0x00000004ff007c0c */ /* 0x000fc6000bf01270 */
[----:B------:R-:W-:-:S04]  /*12d0*/  UIADD3 UR5, UR5, 0x100, URZ ;  /* 0x0000010005057890 */ /* 0x000fc8000fffe03f */
[----:B------:R-:W-:-:S04]  /*12e0*/  USHF.R.U32.HI UR5, URZ, 0x4, UR5 ;  /* 0x000000043f057899 */ /* 0x000fc80008011605 */
[----:B------:R-:W-:Y:S02]  /*12f0*/  ULOP3.LUT UR41, UR5, 0x3fff, URZ, 0xc0, !UPT ;  /* 0x00003fff05297892 */ /* 0x000fe4000f8ec03f */
[----:B-1--45:R-:W-:Y:S10]  /*1300*/  @P0 BRA `(.L_x_17) ;  /* 0x0000000000400947 */ /* 0x032ff40003800000 */
[----:B------:R-:W-:Y:S01]  /*1310*/  MOV R0, 0x0 ;  /* 0x0000000000007802 */ /* 0x000fe20000000f00 */
[----:B------:R-:W-:Y:S01]  /*1320*/  ULDC.64 UR4, c[0x4][0x68] ;  /* 0x01001a0000047ab9 */ /* 0x000fe20000000a00 */
[----:B------:R-:W-:Y:S01]  /*1330*/  ULDC.64 UR6, c[0x4][0x8] ;  /* 0x0100020000067ab9 */ /* 0x000fe20000000a00 */
[----:B01----:R-:W-:Y:S01]  /*1340*/  IMAD.U32 R4, RZ, RZ, UR4 ;  /* 0x00000004ff047e24 */ /* 0x003fe2000f8e00ff */
[----:B------:R0:W1:Y:S01]  /*1350*/  LDC.64 R14, c[0x4][R0] ;  /* 0x01000000000e7b82 */ /* 0x0000620000000a00 */
[----:B------:R-:W-:Y:S01]  /*1360*/  IMAD.U32 R5, RZ, RZ, UR5 ;  /* 0x00000005ff057e24 */ /* 0x000fe2000f8e00ff */
[----:B------:R-:W-:Y:S01]  /*1370*/  ULDC.64 UR4, c[0x4][0x70] ;  /* 0x01001c0000047ab9 */ /* 0x000fe20000000a00 */
[----:B------:R-:W-:Y:S02]  /*1380*/  IMAD.U32 R10, RZ, RZ, UR6 ;  /* 0x00000006ff0a7e24 */ /* 0x000fe4000f8e00ff */
[----:B------:R-:W-:Y:S02]  /*1390*/  IMAD.U32 R6, RZ, RZ, UR4 ;  /* 0x00000004ff067e24 */ /* 0x000fe4000f8e00ff */
[----:B------:R-:W-:-:S02]  /*13a0*/  IMAD.U32 R7, RZ, RZ, UR5 ;  /* 0x00000005ff077e24 */ /* 0x000fc4000f8e00ff */
[----:B------:R-:W-:Y:S02]  /*13b0*/  IMAD.U32 R11, RZ, RZ, UR7 ;  /* 0x00000007ff0b7e24 */ /* 0x000fe4000f8e00ff */
[----:B------:R-:W-:Y:S02]  /*13c0*/  IMAD.MOV.U32 R8, RZ, RZ, 0x1e1 ;  /* 0x000001e1ff087424 */ /* 0x000fe400078e00ff */
[----:B------:R-:W-:Y:S02]  /*13d0*/  IMAD.MOV.U32 R12, RZ, RZ, 0x1 ;  /* 0x00000001ff0c7424 */ /* 0x000fe400078e00ff */
[----:B0-----:R-:W-:-:S07]  /*13e0*/  IMAD.MOV.U32 R13, RZ, RZ, RZ ;  /* 0x000000ffff0d7224 */ /* 0x001fce00078e00ff */
[----:B------:R-:W-:-:S07]  /*13f0*/  LEPC R20, `(.L_x_17) ;  /* 0x000000001014794e */ /* 0x000fce0000000000 */
[----:B-1---5:R-:W-:Y:S05]  /*1400*/  CALL.ABS.NOINC R14 ;  /* 0x000000000e007343 */ /* 0x022fea0003c00000 */
.L_x_17:
[----:B------:R-:W-:-:S13]  /*1410*/  ISETP.NE.AND P0, PT, R157, 0x3, PT ;  /* 0x000000039d00780c */ /* 0x000fda0003f05270 */
[----:B------:R-:W-:Y:S05]  /*1420*/  @!P0 BRA `(.L_x_18) ;  /* 0x0000000000048947 */ /* 0x000fea0003800000 */
[----:B------:R-:W-:Y:S01]  /*1430*/  BPT.TRAP 0x1 ;  /* 0x000000040000795c */ /* 0x000fe20000300000 */
.L_x_18:
[----:B------:R-:W2:Y:S01]  /*1440*/  S2UR UR5, SR_CgaCtaId ;  /* 0x00000000000579c3 */ /* 0x000ea20000008800 */
[----:B------:R-:W-:Y:S01]  /*1450*/  UMOV UR4, 0x400 ;  /* 0x0000040000047882 */ /* 0x000fe20000000000 */
[----:B------:R-:W-:Y:S02]  /*1460*/  IMAD.U32 R0, RZ, RZ, UR38 ;  /* 0x00000026ff007e24 */ /* 0x000fe4000f8e00ff */
[----:B------:R-:W-:-:S03]  /*1470*/  IMAD.U32 R3, RZ, RZ, UR39 ;  /* 0x00000027ff037e24 */ /* 0x000fc6000f8e00ff */
[----:B------:R-:W-:Y:S01]  /*1480*/  SHF.L.U32 R0, R0, 0x1f, RZ ;  /* 0x0000001f00007819 */ /* 0x000fe200000006ff */
[----:B--2---:R-:W-:-:S06]  /*1490*/  ULEA UR4, UR5, UR4, 0x18 ;  /* 0x0000000405047291 */ /* 0x004fcc000f8ec03f */
[----:B------:R-:W-:-:S04]  /*14a0*/  IMAD.U32 R6, RZ, RZ, UR4 ;  /* 0x00000004ff067e24 */ /* 0x000fc8000f8e00ff */
[----:B------:R-:W-:-:S04]  /*14b0*/  IMAD R3, R3, 0x8, R6 ;  /* 0x0000000803037824 */ /* 0x000fc800078e0206 */
[----:B------:R2:W3:Y:S01]  /*14c0*/  SYNCS.PHASECHK.TRANS64.TRYWAIT P1, [R3+URZ], R0 ;  /* 0x00000000030075a7 */ /* 0x0004e2000802017f */
[----:B------:R-:W-:Y:S05]  /*14d0*/  @!P0 BRA `(.L_x_19) ;  /* 0x0000000000048947 */ /* 0x000fea0003800000 */
[----:B------:R-:W-:Y:S01]  /*14e0*/  BPT.TRAP 0x1 ;  /* 0x000000040000795c */ /* 0x000fe20000300000 */
.L_x_19:
[----:B---3--:R-:W-:Y:S05]  /*14f0*/  @P1 BRA `(.L_x_20) ;  /* 0x0000000000081947 */ /* 0x008fea0003800000 */
[----:B------:R-:W3:Y:S02]  /*1500*/  SYNCS.PHASECHK.TRANS64.TRYWAIT P1, [R3+URZ], R0 ;  /* 0x00000000030075a7 */ /* 0x000ee4000802017f */
[----:B---3--:R-:W-:Y:S05]  /*1510*/  @!P1 BRA `(.L_x_21) ;  /* 0x000000a000d89947 */ /* 0x008fea0003800000 */
.L_x_20:
[----:B------:R-:W-:-:S04]  /*1520*/  UISETP.LT.AND UP0, UPT, UR40, 0x1, UPT ;  /* 0x000000012800788c */ /* 0x000fc8000bf01270 */
[----:B------:R-:W-:-:S06]  /*1530*/  USEL UR4, UR40, 0x1, UP0 ;  /* 0x0000000128047887 */ /* 0x000fcc0008000000 */
[----:B--23--:R-:W-:Y:S01]  /*1540*/  IMAD.U32 R0, RZ, RZ, UR4 ;  /* 0x00000004ff007e24 */ /* 0x00cfe2000f8e00ff */
[----:B------:R-:W-:Y:S05]  /*1550*/  WARPSYNC.ALL ;  /* 0x0000000000007948 */ /* 0x000fea0003800000 */
[----:B------:R-:W-:-:S04]  /*1560*/  IADD3 R0, -R0, UR40, RZ ;  /* 0x0000002800007c10 */ /* 0x000fc8000fffe1ff */
[----:B------:R-:W-:Y:S02]  /*1570*/  ISETP.GE.AND P1, PT, R0, 0x1, PT ;  /* 0x000000010000780c */ /* 0x000fe40003f26270 */
[----:B------:R-:W-:Y:S01]  /*1580*/  R2UR UR4, R6 ;  /* 0x00000000060472ca */ /* 0x000fe200000e0000 */
[----:B------:R-:W-:Y:S01]  /*1590*/  WARPGROUP.ARRIVE ;  /* 0x00000000000079c5 */ /* 0x000fe20000000000 */
[----:B------:R-:W-:Y:S01]  /*15a0*/  UMOV UR9, 0x40000040 ;  /* 0x4000004000097882 */ /* 0x000fe20000000000 */
[----:B------:R-:W-:-:S10]  /*15b0*/  UMOV UR11, 0x40000040 ;  /* 0x40000040000b7882 */ /* 0x000fd40000000000 */
[----:B------:R-:W-:-:S04]  /*15c0*/  UIADD3 UR4, UR4, 0x10100, URZ ;  /* 0x0001010004047890 */ /* 0x000fc8000fffe03f */
[----:B------:R-:W-:-:S04]  /*15d0*/  USHF.R.U32.HI UR4, URZ, 0x4, UR4 ;  /* 0x000000043f047899 */ /* 0x000fc80008011604 */
[----:B------:R-:W-:Y:S02]  /*15e0*/  ULOP3.LUT UR5, UR4, 0x3fff, URZ, 0xc0, !UPT ;  /* 0x00003fff04057892 */ /* 0x000fe4000f8ec03f */
[----:B------:R-:W-:Y:S02]  /*15f0*/  ULOP3.LUT UR4, UR41, 0x10000, URZ, 0xfc, !UPT ;  /* 0x0001000029047892 */ /* 0x000fe4000f8efc3f */
[----:B------:R-:W-:Y:S02]  /*1600*/  ULOP3.LUT UR5, UR5, 0x10000, URZ, 0xfc, !UPT ;  /* 0x0001000005057892 */ /* 0x000fe4000f8efc3f */
[----:B------:R-:W-:Y:S02]  /*1610*/  ULEA UR6, UR39, UR4, 0xa ;  /* 0x0000000427067291 */ /* 0x000fe4000f8e503f */
[----:B------:R-:W-:-:S05]  /*1620*/  ULEA UR7, UR39, UR5, 0xb ;  /* 0x0000000527077291 */ /* 0x000fca000f8e583f */
[----:B------:R-:W-:Y:S02]  /*1630*/  UMOV UR8, UR6 ;  /* 0x0000000600087c82 */ /* 0x000fe40008000000 */
[----:B------:R-:W-:Y:S02]  /*1640*/  UMOV UR10, UR7 ;  /* 0x00000007000a7c82 */ /* 0x000fe40008000000 */
[----:B------:R-:W-:Y:S01]  /*1650*/  HGMMA.64x256x16.F32.BF16 R24, gdesc[UR8], RZ, !UPT, gsb0 ;  /* 0x03e00000081879f0 */ /* 0x000fe2000c0018ff */
[----:B------:R-:W-:Y:S02]  /*1660*/  UIADD3 UR8, UR6, 0x2, URZ ;  /* 0x0000000206087890 */ /* 0x000fe4000fffe03f */
[----:B------:R-:W-:Y:S01]  /*1670*/  UIADD3 UR10, UR7, 0x2, URZ ;  /* 0x00000002070a7890 */ /* 0x000fe2000fffe03f */
[----:B------:R-:W-:Y:S01]  /*1680*/  UMOV UR9, 0x40000040 ;  /* 0x4000004000097882 */ /* 0x000fe20000000000 */
[----:B------:R-:W-:Y:S01]  /*1690*/  UMOV UR11, 0x40000040 ;  /* 0x40000040000b7882 */ /* 0x000fe20000000000 */
[----:B------:R-:W-:-:S02]  /*16a0*/  WARPGROUP.DEPBAR.LE gsb0, 0x0 ;  /* 0x00008000000079c5 */ /* 0x000fc40000010000 */
[----:B------:R-:W-:-:S15]  /*16b0*/  WARPGROUP.ARRIVE ;  /* 0x00000000000079c5 */ /* 0x000fde0000000000 */
[----:B------:R-:W-:-:S05]  /*16c0*/  NOP ;  /* 0x0000000000007918 */ /* 0x000fca0000000000 */
[----:B------:R-:W-:Y:S01]  /*16d0*/  HGMMA.64x256x16.F32.BF16 R24, gdesc[UR8], R24, gsb0 ;  /* 0x03e00000081879f0 */ /* 0x000fe20008001818 */
[----:B------:R-:W-:Y:S02]  /*16e0*/  UIADD3 UR8, UR6, 0x4, URZ ;  /* 0x0000000406087890 */ /* 0x000fe4000fffe03f */
[----:B------:R-:W-:Y:S01]  /*16f0*/  UIADD3 UR10, UR7, 0x4, URZ ;  /* 0x00000004070a7890 */ /* 0x000fe2000fffe03f */
[----:B------:R-:W-:Y:S01]  /*1700*/  UMOV UR9, 0x40000040 ;  /* 0x4000004000097882 */ /* 0x000fe20000000000 */
[----:B------:R-:W-:Y:S01]  /*1710*/  UMOV UR11, 0x40000040 ;  /* 0x40000040000b7882 */ /* 0x000fe20000000000 */
[----:B------:R-:W-:Y:S02]  /*1720*/  WARPGROUP.DEPBAR.LE gsb0, 0x0 ;  /* 0x00008000000079c5 */ /* 0x000fe40000010000 */
        /* <DEDUP_REMOVED lines=10> */
[----:B------:R-:W-:Y:S03]  /*17d0*/  HGMMA.64x256x16.F32.BF16 R24, gdesc[UR8], R24, gsb0 ;  /* 0x03e00000081879f0 */ /* 0x000fe60008001818 */
[----:B------:R-:W-:Y:S02]  /*17e0*/  WARPGROUP.DEPBAR.LE gsb0, 0x0 ;  /* 0x00008000000079c5 */ /* 0x000fe40000010000 */
[----:B------:R-:W-:Y:S05]  /*17f0*/  @!P1 BRA `(.L_x_22) ;  /* 0x0000000400309947 */ /* 0x000fea0003800000 */
[----:B------:R-:W-:Y:S02]  /*1800*/  UIADD3 UR6, UR39, 0x1, URZ ;  /* 0x0000000127067890 */ /* 0x000fe4000fffe03f */
[----:B------:R-:W-:Y:S02]  /*1810*/  IMAD.U32 R3, RZ, RZ, UR39 ;  /* 0x00000027ff037e24 */ /* 0x000fe4000f8e00ff */
[----:B------:R-:W-:-:S04]  /*1820*/  UISETP.NE.AND UP0, UPT, UR6, 0x4, UPT ;  /* 0x000000040600788c */ /* 0x000fc8000bf05270 */
[----:B------:R-:W-:Y:S02]  /*1830*/  USEL UR7, URZ, 0x1, UP0 ;  /* 0x000000013f077887 */ /* 0x000fe40008000000 */
[----:B------:R-:W-:Y:S02]  /*1840*/  USEL UR6, UR6, URZ, UP0 ;  /* 0x0000003f06067287 */ /* 0x000fe40008000000 */
[----:B------:R-:W-:-:S06]  /*1850*/  ULOP3.LUT UR7, UR38, UR7, URZ, 0x3c, !UPT ;  /* 0x0000000726077292 */ /* 0x000fcc000f8e3c3f */
[----:B------:R-:W-:-:S07]  /*1860*/  IMAD.U32 R7, RZ, RZ, UR7 ;  /* 0x00000007ff077e24 */ /* 0x000fce000f8e00ff */
.L_x_29:
[----:B------:R-:W-:Y:S05]  /*1870*/  @!P0 BRA `(.L_x_23) ;  /* 0x0000000000048947 */ /* 0x000fea0003800000 */
[----:B------:R-:W-:Y:S01]  /*1880*/  BPT.TRAP 0x1 ;  /* 0x000000040000795c */ /* 0x000fe20000300000 */
.L_x_23:
[----:B------:R-:W2:Y:S01]  /*1890*/  S2UR UR8, SR_CgaCtaId ;  /* 0x00000000000879c3 */ /* 0x000ea20000008800 */
[----:B------:R-:W-:Y:S01]  /*18a0*/  UMOV UR7, 0x400 ;  /* 0x0000040000077882 */ /* 0x000fe20000000000 */
[----:B01----:R-:W-:Y:S01]  /*18b0*/  IMAD.U32 R5, RZ, RZ, UR6 ;  /* 0x00000006ff057e24 */ /* 0x003fe2000f8e00ff */
[----:B------:R-:W-:Y:S01]  /*18c0*/  SHF.L.U32 R4, R7, 0x1f, RZ ;  /* 0x0000001f07047819 */ /* 0x000fe200000006ff */
[----:B--2---:R-:W-:-:S06]  /*18d0*/  ULEA UR7, UR8, UR7, 0x18 ;  /* 0x0000000708077291 */ /* 0x004fcc000f8ec03f */
[----:B------:R-:W-:-:S04]  /*18e0*/  IMAD.U32 R6, RZ, RZ, UR7 ;  /* 0x00000007ff067e24 */ /* 0x000fc8000f8e00ff */
[----:B------:R-:W-:-:S04]  /*18f0*/  IMAD R5, R5, 0x8, R6 ;  /* 0x0000000805057824 */ /* 0x000fc800078e0206 */
[----:B------:R0:W1:Y:S01]  /*1900*/  SYNCS.PHASECHK.TRANS64.TRYWAIT P1, [R5+URZ], R4 ;  /* 0x00000004050075a7 */ /* 0x000062000802017f */
[----:B------:R-:W-:Y:S05]  /*1910*/  @!P0 BRA `(.L_x_24) ;  /* 0x0000000000048947 */ /* 0x000fea0003800000 */
[----:B------:R-:W-:Y:S01]  /*1920*/  BPT.TRAP 0x1 ;  /* 0x000000040000795c */ /* 0x000fe20000300000 */
.L_x_24:
[----:B-1----:R-:W-:Y:S05]  /*1930*/  @P1 BRA `(.L_x_25) ;  /* 0x0000000000081947 */ /* 0x002fea0003800000 */
[----:B------:R-:W1:Y:S02]  /*1940*/  SYNCS.PHASECHK.TRANS64.TRYWAIT P1, [R5+URZ], R4 ;  /* 0x00000004050075a7 */ /* 0x000e64000802017f */
[----:B-1----:R-:W-:Y:S05]  /*1950*/  @!P1 BRA `(.L_x_26) ;  /* 0x0000009c00dc9947 */ /* 0x002fea0003800000 */
.L_x_25:
[----:B------:R-:W-:Y:S01]  /*1960*/  ULEA UR7, UR6, UR4, 0xa ;  /* 0x0000000406077291 */ /* 0x000fe2000f8e503f */
[----:B------:R-:W-:Y:S01]  /*1970*/  WARPGROUP.ARRIVE ;  /* 0x00000000000079c5 */ /* 0x000fe20000000000 */
[----:B------:R-:W-:Y:S01]  /*1980*/  ULEA UR12, UR6, UR5, 0xb ;  /* 0x00000005060c7291 */ /* 0x000fe2000f8e583f */
[----:B------:R-:W-:Y:S01]  /*1990*/  UMOV UR9, 0x40000040 ;  /* 0x4000004000097882 */ /* 0x000fe20000000000 */
[----:B------:R-:W-:-:S03]  /*19a0*/  UMOV UR11, 0x40000040 ;  /* 0x40000040000b7882 */ /* 0x000fc60000000000 */
[----:B------:R-:W-:Y:S02]  /*19b0*/  UMOV UR8, UR7 ;  /* 0x0000000700087c82 */ /* 0x000fe40008000000 */
[----:B------:R-:W-:Y:S02]  /*19c0*/  UMOV UR10, UR12 ;  /* 0x0000000c000a7c82 */ /* 0x000fe40008000000 */
[----:B------:R-:W-:Y:S01]  /*19d0*/  HGMMA.64x256x16.F32.BF16 R24, gdesc[UR8], R24, gsb0 ;  /* 0x03e00000081879f0 */ /* 0x000fe20008001818 */
        /* <DEDUP_REMOVED lines=26> */
[----:B------:R-:W-:Y:S01]  /*1b80*/  BPT.TRAP 0x1 ;  /* 0x000000040000795c */ /* 0x000fe20000300000 */
.L_x_27:
[----:B------:R-:W-:-:S13]  /*1b90*/  ISETP.NE.AND P1, PT, R22, RZ, PT ;  /* 0x000000ff1600720c */ /* 0x000fda0003f25270 */
[----:B01----:R-:W-:-:S04]  /*1ba0*/  @P1 IMAD R4, R3, 0x8, R6 ;  /* 0x0000000803041824 */ /* 0x003fc800078e0206 */
[----:B------:R-:W-:-:S05]  /*1bb0*/  @P1 VIADD R5, R4, 0x20 ;  /* 0x0000002004051836 */ /* 0x000fca0000000000 */
[----:B------:R-:W-:-:S04]  /*1bc0*/  @P1 PRMT R5, R152, 0x654, R5 ;  /* 0x0000065498051816 */ /* 0x000fc80000000005 */
[----:B------:R0:W-:Y:S01]  /*1bd0*/  @P1 SYNCS.ARRIVE.TRANS64.RED.A1T0 RZ, [R5+URZ], RZ ;  /* 0x000000ff05ff19a7 */ /* 0x0001e2000810043f */
[----:B------:R-:W-:-:S13]  /*1be0*/  ISETP.GT.U32.AND P1, PT, R19, 0x1, PT ;  /* 0x000000011300780c */ /* 0x000fda0003f24070 */
[----:B0-----:R-:W-:Y:S05]  /*1bf0*/  @P1 BRA `(.L_x_28) ;  /* 0x0000000000041947 */ /* 0x001fea0003800000 */
[----:B------:R-:W-:Y:S01]  /*1c00*/  BPT.TRAP 0x1 ;  /* 0x000000040000795c */ /* 0x000fe20000300000 */
.L_x_28:
[----:B------:R-:W-:Y:S01]  /*1c10*/  UIADD3 UR6, UR6, 0x1, URZ ;  /* 0x0000000106067890 */ /* 0x000fe2000fffe03f */
[C---:B------:R-:W-:Y:S01]  /*1c20*/  ISETP.GT.AND P2, PT, R0.reuse, 0x1, PT ;  /* 0x000000010000780c */ /* 0x040fe20003f44270 */
[----:B------:R-:W-:Y:S02]  /*1c30*/  VIADD R3, R3, 0x1 ;  /* 0x0000000103037836 */ /* 0x000fe40000000000 */
[----:B------:R-:W-:Y:S01]  /*1c40*/  UISETP.NE.AND UP0, UPT, UR6, 0x4, UPT ;  /* 0x000000040600788c */ /* 0x000fe2000bf05270 */
[----:B------:R-:W-:Y:S02]  /*1c50*/  VIADD R0, R0, 0xffffffff ;  /* 0xffffffff00007836 */ /* 0x000fe40000000000 */
[C---:B------:R-:W-:Y:S01]  /*1c60*/  ISETP.NE.AND P1, PT, R3.reuse, 0x4, PT ;  /* 0x000000040300780c */ /* 0x040fe20003f25270 */
[----:B------:R-:W-:Y:S02]  /*1c70*/  USEL UR7, URZ, 0x1, UP0 ;  /* 0x000000013f077887 */ /* 0x000fe40008000000 */
[----:B------:R-:W-:Y:S01]  /*1c80*/  USEL UR6, UR6, URZ, UP0 ;  /* 0x0000003f06067287 */ /* 0x000fe20008000000 */
[----:B------:R-:W-:-:S03]  /*1c90*/  SEL R3, R3, RZ, P1 ;  /* 0x000000ff03037207 */ /* 0x000fc60000800000 */
[----:B------:R-:W-:Y:S01]  /*1ca0*/  LOP3.LUT R7, R7, UR7, RZ, 0x3c, !PT ;  /* 0x0000000707077c12 */ /* 0x000fe2000f8e3cff */
[----:B------:R-:W-:Y:S07]  /*1cb0*/  @P2 BRA `(.L_x_29) ;  /* 0xfffffff800ec2947 */ /* 0x000fee000383ffff */
.L_x_22:
[----:B------:R-:W2:Y:S02]  /*1cc0*/  LDC R0, c[0x0][0x28c] ;  /* 0x0000a300ff007b82 */ /* 0x000ea40000000800 */
[----:B--2---:R-:W-:-:S13]  /*1cd0*/  ISETP.GE.AND P1, PT, R0, 0x1, PT ;  /* 0x000000010000780c */ /* 0x004fda0003f26270 */
[----:B------:R-:W-:Y:S05]  /*1ce0*/  @!P1 BRA `(.L_x_30) ;  /* 0x0000000000409947 */ /* 0x000fea0003800000 */
[----:B------:R-:W-:Y:S05]  /*1cf0*/  @!P0 BRA `(.L_x_31) ;  /* 0x0000000000048947 */ /* 0x000fea0003800000 */
[----:B------:R-:W-:Y:S01]  /*1d00*/  BPT.TRAP 0x1 ;  /* 0x000000040000795c */ /* 0x000fe20000300000 */
.L_x_31:
[----:B------:R-:W-:Y:S01]  /*1d10*/  ISETP.NE.AND P0, PT, R22, RZ, PT ;  /* 0x000000ff1600720c */ /* 0x000fe20003f05270 */
[----:B------:R-:W-:-:S12]  /*1d20*/  UISETP.LT.AND UP1, UPT, UR40, 0x1, UPT ;  /* 0x000000012800788c */ /* 0x000fd8000bf21270 */
[----:B------:R-:W-:-:S05]  /*1d30*/  VOTEU.ANY UP0, P0 ;  /* 0x00000000003f7886 */ /* 0x000fca0000000100 */
[----:B------:R-:W-:-:S04]  /*1d40*/  @UP0 USEL UR4, UR40, 0x1, UP1 ;  /* 0x0000000128040887 */ /* 0x000fc80008800000 */
[----:B------:R-:W-:-:S06]  /*1d50*/  @UP0 UIADD3 UR4, UR39, UR40, -UR4 ;  /* 0x0000002827040290 */ /* 0x000fcc000fffe804 */
[----:B------:R-:W-:-:S04]  /*1d60*/  IMAD.U32 R0, RZ, RZ, UR4 ;  /* 0x00000004ff007e24 */ /* 0x000fc8000f8e00ff */
[----:B------:R-:W-:-:S05]  /*1d70*/  @P0 IMAD.SHL.U32 R0, R0, 0x8, RZ ;  /* 0x0000000800000824 */ /* 0x000fca00078e00ff */
[----:B------:R-:W-:-:S04]  /*1d80*/  @P0 LOP3.LUT R0, R0, 0x18, RZ, 0xc0, !PT ;  /* 0x0000001800000812 */ /* 0x000fc800078ec0ff */
[----:B------:R-:W-:-:S04]  /*1d90*/  @P0 IADD3 R3, R6, 0x20, R0 ;  /* 0x0000002006030810 */ /* 0x000fc80007ffe000 */
[----:B------:R-:W-:-:S04]  /*1da0*/  @P0 PRMT R3, R152, 0x654, R3 ;  /* 0x0000065498030816 */ /* 0x000fc80000000003 */
[----:B------:R2:W-:Y:S01]  /*1db0*/  @P0 SYNCS.ARRIVE.TRANS64.RED.A1T0 RZ, [R3+URZ], RZ ;  /* 0x000000ff03ff09a7 */ /* 0x0005e2000810043f */
[----:B------:R-:W-:-:S13]  /*1dc0*/  ISETP.GT.U32.AND P0, PT, R19, 0x1, PT ;  /* 0x000000011300780c */ /* 0x000fda0003f04070 */
[----:B--2---:R-:W-:Y:S05]  /*1dd0*/  @P0 BRA `(.L_x_30) ;  /* 0x0000000000040947 */ /* 0x004fea0003800000 */
[----:B------:R-:W-:Y:S01]  /*1de0*/  BPT.TRAP 0x1 ;  /* 0x000000040000795c */ /* 0x000fe20000300000 */
.L_x_30:
[----:B------:R-:W2:Y:S01]  /*1df0*/  LDC R6, c[0x0][0x288] ;  /* 0x0000a200ff067b82 */ /* 0x000ea20000000800 */
[--C-:B------:R-:W-:Y:S01]  /*1e00*/  SHF.R.U32.HI R0, RZ, 0x2, R18.reuse ;  /* 0x00000002ff007819 */ /* 0x100fe20000011612 */
[----:B------:R-:W-:Y:S01]  /*1e10*/  UIADD3 UR39, UR40, UR39, URZ ;  /* 0x0000002728277290 */ /* 0x000fe2000fffe03f */
[----:B01----:R-:W-:Y:S01]  /*1e20*/  SHF.R.U32.HI R5, RZ, 0x7, R18 ;  /* 0x00000007ff057819 */ /* 0x003fe20000011612 */
[----:B------:R-:W-:Y:S01]  /*1e30*/  ULDC UR8, c[0x0][0x284] ;  /* 0x0000a10000087ab9 */ /* 0x000fe20000000800 */
[----:B------:R-:W-:Y:S01]  /*1e40*/  LOP3.LUT R4, R18, 0x60, RZ, 0xc0, !PT ;  /* 0x0000006012047812 */ /* 0x000fe200078ec0ff */
[----:B------:R-:W-:Y:S01]  /*1e50*/  USHF.R.U32.HI UR4, URZ, 0x2, UR39 ;  /* 0x000000023f047899 */ /* 0x000fe20008011627 */
[----:B------:R-:W-:Y:S01]  /*1e60*/  LOP3.LUT R3, R0, 0x7, RZ, 0xc0, !PT ;  /* 0x0000000700037812 */ /* 0x000fe200078ec0ff */
[----:B------:R-:W-:Y:S01]  /*1e70*/  UISETP.GT.U32.AND UP1, UPT, UR39, 0x3, UPT ;  /* 0x000000032700788c */ /* 0x000fe2000bf24070 */
[----:B------:R-:W-:Y:S01]  /*1e80*/  LOP3.LUT R0, R5, 0x1, RZ, 0xc0, !PT ;  /* 0x0000000105007812 */ /* 0x000fe200078ec0ff */
[----:B------:R-:W-:Y:S01]  /*1e90*/  ULOP3.LUT UR4, UR4, 0x1, URZ, 0xc0, !UPT ;  /* 0x0000000104047892 */ /* 0x000fe2000f8ec03f */
[----:B------:R-:W-:Y:S01]  /*1ea0*/  SHF.R.U32.HI R10, RZ, 0x1, R4 ;  /* 0x00000001ff0a7819 */ /* 0x000fe20000011604 */
[----:B------:R-:W-:Y:S01]  /*1eb0*/  IMAD.SHL.U32 R4, R18, 0x2, RZ ;  /* 0x0000000212047824 */ /* 0x000fe200078e00ff */
[----:B------:R-:W-:Y:S01]  /*1ec0*/  SHF.R.S32.HI R21, RZ, 0x1f, R23 ;  /* 0x0000001fff157819 */ /* 0x000fe20000011417 */
[----:B------:R-:W-:Y:S01]  /*1ed0*/  IMAD.SHL.U32 R8, R0, 0x40, RZ ;  /* 0x0000004000087824 */ /* 0x000fe200078e00ff */
[--C-:B------:R-:W-:Y:S01]  /*1ee0*/  IADD3 R5, RZ, -R10, -R3.reuse ;  /* 0x8000000aff057210 */ /* 0x100fe20007ffe803 */
[----:B------:R-:W-:Y:S01]  /*1ef0*/  UISETP.NE.U32.AND UP0, UPT, UR4, 0x1, UPT ;  /* 0x000000010400788c */ /* 0x000fe2000bf05070 */
[----:B------:R-:W-:Y:S01]  /*1f00*/  LOP3.LUT R4, R4, 0x6, RZ, 0xc0, !PT ;  /* 0x0000000604047812 */ /* 0x000fe200078ec0ff */
[----:B------:R-:W-:Y:S01]  /*1f10*/  ULDC.64 UR6, c[0x0][0x5d0] ;  /* 0x0001740000067ab9 */ /* 0x000fe20000000a00 */
[----:B------:R-:W-:Y:S01]  /*1f20*/  LOP3.LUT R3, R8, 0x40, R3, 0xe2, !PT ;  /* 0x0000004008037812 */ /* 0x000fe200078ee203 */
[----:B------:R-:W-:Y:S01]  /*1f30*/  IMAD R11, R0, -0x40, R5 ;  /* 0xffffffc0000b7824 */ /* 0x000fe200078e0205 */
[----:B------:R-:W-:Y:S01]  /*1f40*/  LOP3.LUT R0, R18, 0x3, RZ, 0xc0, !PT ;  /* 0x0000000312007812 */ /* 0x000fe200078ec0ff */
[----:B------:R-:W-:Y:S01]  /*1f50*/  UISETP.LT.U32.AND UP1, UPT, UR40, 0x4, UP1 ;  /* 0x000000042800788c */ /* 0x000fe20008f21070 */
[----:B------:R-:W-:Y:S01]  /*1f60*/  PRMT R8, R4, 0x6540, R153 ;  /* 0x0000654004087816 */ /* 0x000fe20000000099 */
[----:B------:R-:W-:Y:S01]  /*1f70*/  IMAD.SHL.U32 R153, R153, 0x100, RZ ;  /* 0x0000010099997824 */ /* 0x000fe200078e00ff */
[----:B------:R-:W-:Y:S01]  /*1f80*/  UISETP.GT.U32.AND UP0, UPT, UR40, 0x3, !UP0 ;  /* 0x000000032800788c */ /* 0x000fe2000c704070 */
[----:B--2---:R-:W-:Y:S01]  /*1f90*/  IMAD R12, R0, -0x2, R6 ;  /* 0xfffffffe000c7824 */ /* 0x004fe200078e0206 */
[----:B------:R-:W-:Y:S01]  /*1fa0*/  SHF.R.S32.HI R9, RZ, 0x1f, R8 ;  /* 0x0000001fff097819 */ /* 0x000fe20000011408 */
[C---:B------:R-:W-:Y:S01]  /*1fb0*/  IMAD.SHL.U32 R0, R154.reuse, 0x80, RZ ;  /* 0x000000809a007824 */ /* 0x040fe200078e00ff */
[----:B------:R-:W-:Y:S01]  /*1fc0*/  ISETP.GE.AND P0, PT, R153, R6, PT ;  /* 0x000000069900720c */ /* 0x000fe20003f06270 */
[----:B------:R-:W-:Y:S01]  /*1fd0*/  IMAD R4, R21, UR6, RZ ;  /* 0x0000000615047c24 */ /* 0x000fe2000f8e02ff */
[----:B------:R-:W-:Y:S01]  /*1fe0*/  USEL UR5, URZ, 0x1, !UP1 ;  /* 0x000000013f057887 */ /* 0x000fe2000c800000 */
[----:B------:R-:W-:Y:S01]  /*1ff0*/  IMAD.WIDE R6, R154, 0x80, RZ ;  /* 0x000000809a067825 */ /* 0x000fe200078e02ff */
[C---:B------:R-:W-:Y:S01]  /*2000*/  ISETP.GE.OR P0, PT, R0.reuse, UR8, P0 ;  /* 0x0000000800007c0c */ /* 0x040fe20008706670 */
[----:B------:R-:W-:Y:S01]  /*2010*/  USEL UR4, URZ, 0x1, !UP0 ;  /* 0x000000013f047887 */ /* 0x000fe2000c000000 */
[----:B------:R-:W-:Y:S01]  /*2020*/  IADD3 R0, -R0, UR8, R11 ;  /* 0x0000000800007c10 */ /* 0x000fe2000fffe10b */
[C---:B------:R-:W-:Y:S01]  /*2030*/  IMAD R13, R23.reuse, UR7, R4 ;  /* 0x00000007170d7c24 */ /* 0x040fe2000f8e0204 */
[----:B------:R-:W-:Y:S01]  /*2040*/  ULOP3.LUT UR39, UR39, 0x3, URZ, 0xc0, !UPT ;  /* 0x0000000327277892 */ /* 0x000fe2000f8ec03f */
[----:B------:R-:W-:Y:S01]  /*2050*/  IMAD.WIDE.U32 R4, R23, UR6, R8 ;  /* 0x0000000617047c25 */ /* 0x000fe2000f8e0008 */
[----:B------:R-:W-:Y:S01]  /*2060*/  ULOP3.LUT UR38, UR4, UR38, UR5, 0x96, !UPT ;  /* 0x0000002604267292 */ /* 0x000fe2000f8e9605 */
[----:B------:R-:W-:-:S02]  /*2070*/  LOP3.LUT R169, R6, R3, R10, 0xfe, !PT ;  /* 0x0000000306a97212 */ /* 0x000fc400078efe0a */
[----:B------:R-:W-:Y:S02]  /*2080*/  IMAD.IADD R5, R5, 0x1, R13 ;  /* 0x0000000105057824 */ /* 0x000fe400078e020d */
[----:B------:R-:W-:Y:S02]  /*2090*/  IMAD.IADD R3, R12, 0x1, -R153 ;  /* 0x000000010c037824 */ /* 0x000fe400078e0a99 */
[----:B------:R-:W-:Y:S01]  /*20a0*/  IMAD.MOV.U32 R154, RZ, RZ, -0x1 ;  /* 0xffffffffff9a7424 */ /* 0x000fe200078e00ff */
[----:B------:R-:W-:Y:S06]  /*20b0*/  @P0 BRA `(.L_x_32) ;  /* 0x0000007800dc0947 */ /* 0x000fec0003800000 */
[----:B------:R-:W0:Y:S01]  /*20c0*/  LDC.64 R10, c[0x0][0x5c8] ;  /* 0x00017200ff0a7b82 */ /* 0x000e220000000a00 */
[----:B-----5:R-:W-:Y:S01]  /*20d0*/  FSETP.NEU.AND P0, PT, R156, RZ, PT ;  /* 0x000000ff9c00720b */ /* 0x020fe20003f0d000 */
[----:B------:R-:W-:Y:S01]  /*20e0*/  BSSY B0, `(.L_x_32) ;  /* 0x00007b4000007945 */ /* 0x000fe20003800000 */
[----:B------:R-:W-:-:S04]  /*20f0*/  ISETP.GT.AND P2, PT, R3, RZ, PT ;  /* 0x000000ff0300720c */ /* 0x000fc80003f44270 */
[----:B------:R-:W-:Y:S01]  /*2100*/  ISETP.GT.AND P1, PT, R0, RZ, P2 ;  /* 0x000000ff0000720c */ /* 0x000fe20001724270 */
[-C--:B0-----:R-:W-:Y:S02]  /*2110*/  IMAD R12, R7, R10.reuse, RZ ;  /* 0x0000000a070c7224 */ /* 0x081fe400078e02ff */
[----:B------:R-:W-:-:S04]  /*2120*/  IMAD.WIDE.U32 R160, R169, R10, R4 ;  /* 0x0000000aa9a07225 */ /* 0x000fc800078e0004 */
[----:B------:R-:W-:-:S04]  /*2130*/  IMAD R5, R169, R11, R12 ;  /* 0x0000000ba9057224 */ /* 0x000fc800078e020c */
[----:B------:R-:W-:Y:S01]  /*2140*/  IMAD.IADD R153, R161, 0x1, R5 ;  /* 0x00000001a1997824 */ /* 0x000fe200078e0205 */
[----:B------:R-:W-:Y:S06]  /*2150*/  @!P0 BRA `(.L_x_33) ;  /* 0x0000005400988947 */ /* 0x000fec0003800000 */
[----:B------:R-:W0:Y:S01]  /*2160*/  LDC.64 R14, c[0x0][0x5b8] ;  /* 0x00016e00ff0e7b82 */ /* 0x000e220000000a00 */
[----:B------:R-:W-:-:S07]  /*2170*/  ULDC.64 UR4, c[0x0][0x5c0] ;  /* 0x0001700000047ab9 */ /* 0x000fce0000000a00 */
[----:B------:R-:W1:Y:S08]  /*2180*/  LDC.64 R166, c[0x0][0x5b0] ;  /* 0x00016c00ffa67b82 */ /* 0x000e700000000a00 */
[----:B------:R-:W2:Y:S01]  /*2190*/  LDC.64 R12, c[0x0][0x5a8] ;  /* 0x00016a00ff0c7b82 */ /* 0x000ea20000000a00 */
[-C--:B0-----:R-:W-:Y:S02]  /*21a0*/  IMAD R4, R21, R14.reuse, RZ ;  /* 0x0000000e15047224 */ /* 0x081fe400078e02ff */
[----:B------:R-:W-:-:S04]  /*21b0*/  IMAD.WIDE.U32 R162, R23, R14, R8 ;  /* 0x0000000e17a27225 */ /* 0x000fc800078e0008 */
[----:B------:R-:W-:Y:S02]  /*21c0*/  IMAD R161, R23, R15, R4 ;  /* 0x0000000f17a17224 */ /* 0x000fe400078e0204 */
[-C--:B-1----:R-:W-:Y:S02]  /*21d0*/  IMAD R6, R7, R166.reuse, RZ ;  /* 0x000000a607067224 */ /* 0x082fe400078e02ff */
[----:B------:R-:W-:Y:S02]  /*21e0*/  IMAD.IADD R21, R163, 0x1, R161 ;  /* 0x00000001a3157824 */ /* 0x000fe400078e02a1 */
[----:B------:R-:W-:Y:S02]  /*21f0*/  IMAD.MOV.U32 R20, RZ, RZ, R162 ;  /* 0x000000ffff147224 */ /* 0x000fe400078e00a2 */
[C---:B------:R-:W-:Y:S02]  /*2200*/  IMAD R165, R169.reuse, R167, R6 ;  /* 0x000000a7a9a57224 */ /* 0x040fe400078e0206 */
[----:B------:R-:W-:-:S04]  /*2210*/  IMAD.WIDE.U32 R4, R169, R166, R20 ;  /* 0x000000a6a9047225 */ /* 0x000fc800078e0014 */
[----:B------:R-:W-:Y:S01]  /*2220*/  IMAD.IADD R5, R5, 0x1, R165 ;  /* 0x0000000105057824 */ /* 0x000fe200078e02a5 */
[----:B--2---:R-:W-:-:S04]  /*2230*/  LEA R6, P0, R4, R12, 0x1 ;  /* 0x0000000c04067211 */ /* 0x004fc800078008ff */
[----:B------:R-:W-:-:S05]  /*2240*/  LEA.HI.X R7, R4, R13, R5, 0x1, P0 ;  /* 0x0000000d04077211 */ /* 0x000fca00000f0c05 */
[----:B------:R0:W2:Y:S01]  /*2250*/  @P1 LDG.E.LTC128B.U16 R15, desc[UR36][R6.64] ;  /* 0x00000024060f1981 */ /* 0x0000a2000c1e1520 */
[----:B------:R-:W-:Y:S01]  /*2260*/  LEA R4, P0, R160, UR4, 0x1 ;  /* 0x00000004a0047c11 */ /* 0x000fe2000f8008ff */
[----:B------:R-:W-:Y:S01]  /*2270*/  IMAD.WIDE.U32 R158, R169, R166, R8 ;  /* 0x000000a6a99e7225 */ /* 0x000fe200078e0008 */
[----:B------:R-:W-:Y:S03]  /*2280*/  BSSY B1, `(.L_x_34) ;  /* 0x0000012000017945 */ /* 0x000fe60003800000 */
[----:B------:R-:W-:Y:S02]  /*2290*/  IMAD.IADD R159, R165, 0x1, R159 ;  /* 0x00000001a59f7824 */ /* 0x000fe400078e029f */
[----:B------:R-:W-:-:S04]  /*22a0*/  IMAD.WIDE.U32 R158, R23, R14, R158 ;  /* 0x0000000e179e7225 */ /* 0x000fc800078e009e */
[----:B0-----:R-:W-:Y:S01]  /*22b0*/  IMAD.IADD R7, R161, 0x1, R159 ;  /* 0x00000001a1077824 */ /* 0x001fe200078e029f */
[----:B------:R-:W-:Y:S02]  /*22c0*/  LEA R6, P4, R158, R12, 0x1 ;  /* 0x0000000c9e067211 */ /* 0x000fe400078808ff */
[----:B------:R-:W-:Y:S02]  /*22d0*/  SHF.L.U64.HI R159, R166, 0x3, R167 ;  /* 0x00000003a69f7819 */ /* 0x000fe400000102a7 */
[----:B------:R-:W-:Y:S01]  /*22e0*/  LEA.HI.X R7, R158, R13, R7, 0x1, P4 ;  /* 0x0000000d9e077211 */ /* 0x000fe200020f0c07 */
[----:B------:R-:W-:Y:S02]  /*22f0*/  IMAD.SHL.U32 R158, R166, 0x8, RZ ;  /* 0x00000008a69e7824 */ /* 0x000fe400078e00ff */
[----:B--2---:R-:W-:-:S04]  /*2300*/  IMAD.U32 R5, R15, 0x10000, RZ ;  /* 0x000100000f057824 */ /* 0x004fc800078e00ff */
[----:B------:R-:W-:-:S04]  /*2310*/  FMUL R5, R5, R156 ;  /* 0x0000009c05057220 */ /* 0x000fc80000400000 */
[----:B------:R-:W-:Y:S01]  /*2320*/  FFMA R24, R24, R155, R5 ;  /* 0x0000009b18187223 */ /* 0x000fe20000000005 */
[----:B------:R-:W-:Y:S02]  /*2330*/  LEA.HI.X R5, R160, UR5, R153, 0x1, P0 ;  /* 0x00000005a0057c11 */ /* 0x000fe400080f0c99 */
[----:B------:R-:W-:Y:S02]  /*2340*/  ISETP.GT.AND P0, PT, R3, 0x1, PT ;  /* 0x000000010300780c */ /* 0x000fe40003f04270 */
[----:B------:R-:W-:Y:S02]  /*2350*/  F2FP.BF16.F32.PACK_AB R24, RZ, R24 ;  /* 0x00000018ff18723e */ /* 0x000fe400000010ff */
[----:B------:R-:W-:-:S03]  /*2360*/  ISETP.GT.AND P3, PT, R0, RZ, P0 ;  /* 0x000000ff0000720c */ /* 0x000fc60000764270 */
[----:B------:R0:W-:Y:S10]  /*2370*/  @P1 STG.E.U16 desc[UR36][R4.64], R24 ;  /* 0x0000001804001986 */ /* 0x0001f4000c101524 */
[----:B------:R-:W-:Y:S05]  /*2380*/  @!P3 BRA `(.L_x_35) ;  /* 0x000000000004b947 */ /* 0x000fea0003800000 */
[----:B------:R1:W5:Y:S02]  /*2390*/  LDG.E.LTC128B.U16 R15, desc[UR36][R6.64+0x2] ;  /* 0x00000224060f7981 */ /* 0x000364000c1e1520 */
.L_x_35:
[----:B------:R-:W-:Y:S05]  /*23a0*/  BSYNC B1 ;  /* 0x0000000000017941 */ /* 0x000fea0003800000 */
.L_x_34:
[----:B-----5:R-:W-:Y:S01]  /*23b0*/  IMAD.U32 R153, R15, 0x10000, RZ ;  /* 0x000100000f997824 */ /* 0x020fe200078e00ff */
[----:B------:R-:W-:Y:S01]  /*23c0*/  ISETP.GT.AND P2, PT, R0, 0x8, P2 ;  /* 0x000000080000780c */ /* 0x000fe20001744270 */
[----:B------:R-:W-:Y:S01]  /*23d0*/  IMAD.WIDE.U32 R158, R169, R166, R158 ;  /* 0x000000a6a99e7225 */ /* 0x000fe200078e009e */
[----:B0-----:R-:W-:-:S03]  /*23e0*/  PRMT R24, R15, 0x7610, R24 ;  /* 0x000076100f187816 */ /* 0x001fc60000000018 */
[----:B------:R-:W-:Y:S01]  /*23f0*/  FMUL R20, R153, R156 ;  /* 0x0000009c99147220 */ /* 0x000fe20000400000 */
[----:B------:R-:W-:Y:S01]  /*2400*/  IMAD.IADD R165, R165, 0x1, R159 ;  /* 0x00000001a5a57824 */ /* 0x000fe200078e029f */
[----:B------:R-:W-:Y:S02]  /*2410*/  IADD3 R162, P1, R162, R158, RZ ;  /* 0x0000009ea2a27210 */ /* 0x000fe40007f3e0ff */
[----:B------:R-:W-:-:S03]  /*2420*/  FFMA R25, R25, R155, R20 ;  /* 0x0000009b19197223 */ /* 0x000fc60000000014 */
[----:B------:R-:W-:Y:S02]  /*2430*/  IMAD.X R21, R165, 0x1, R21, P1 ;  /* 0x00000001a5157824 */ /* 0x000fe400008e0615 */
[----:B------:R-:W-:Y:S02]  /*2440*/  F2FP.BF16.F32.PACK_AB R25, RZ, R25 ;  /* 0x00000019ff19723e */ /* 0x000fe400000010ff */
[C---:B------:R-:W-:Y:S02]  /*2450*/  LEA R20, P1, R162.reuse, R12, 0x1 ;  /* 0x0000000ca2147211 */ /* 0x040fe400078208ff */
[----:B------:R-:W-:Y:S02]  /*2460*/  PRMT R153, R25, 0x7610, R153 ;  /* 0x0000761019997816 */ /* 0x000fe40000000099 */
[----:B------:R-:W-:-:S03]  /*2470*/  LEA.HI.X R21, R162, R13, R21, 0x1, P1 ;  /* 0x0000000da2157211 */ /* 0x000fc600008f0c15 */
[----:B------:R0:W-:Y:S04]  /*2480*/  @P3 STG.E.U16 desc[UR36][R4.64+0x2], R153 ;  /* 0x0000029904003986 */ /* 0x0001e8000c101524 */
[----:B------:R-:W2:Y:S01]  /*2490*/  @P2 LDG.E.LTC128B.U16 R24, desc[UR36][R20.64] ;  /* 0x0000002414182981 */ /* 0x000ea2000c1e1520 */
[----:B------:R-:W-:Y:S01]  /*24a0*/  IADD3 R8, P1, R8, R158, RZ ;  /* 0x0000009e08087210 */ /* 0x000fe20007f3e0ff */
[----:B------:R-:W-:Y:S01]  /*24b0*/  BSSY B1, `(.L_x_36) ;  /* 0x0000011000017945 */ /* 0x000fe20003800000 */
[----:B------:R-:W-:Y:S02]  /*24c0*/  SHF.L.U64.HI R11, R10, 0x4, R11 ;  /* 0x000000040a0b7819 */ /* 0x000fe4000001020b */
[----:B------:R-:W-:Y:S01]  /*24d0*/  ISETP.GT.AND P0, PT, R0, 0x8, P0 ;  /* 0x000000080000780c */ /* 0x000fe20000704270 */
[----:B------:R-:W-:Y:S01]  /*24e0*/  IMAD.X R9, R9, 0x1, R165, P1 ;  /* 0x0000000109097824 */ /* 0x000fe200008e06a5 */
[----:B------:R-:W-:-:S05]  /*24f0*/  LEA R10, P1, R10, R4, 0x4 ;  /* 0x000000040a0a7211 */ /* 0x000fca00078220ff */
[----:B------:R-:W-:Y:S02]  /*2500*/  IMAD.X R11, R11, 0x1, R5, P1 ;  /* 0x000000010b0b7824 */ /* 0x000fe400008e0605 */
[----:B--2---:R-:W-:-:S04]  /*2510*/  IMAD.U32 R15, R24, 0x10000, RZ ;  /* 0x00010000180f7824 */ /* 0x004fc800078e00ff */
[----:B------:R-:W-:Y:S01]  /*2520*/  FMUL R25, R15, R156 ;  /* 0x0000009c0f197220 */ /* 0x000fe20000400000 */
[----:B------:R-:W-:-:S04]  /*2530*/  IMAD.WIDE.U32 R14, R23, R14, R8 ;  /* 0x0000000e170e7225 */ /* 0x000fc800078e0008 */
[----:B------:R-:W-:Y:S01]  /*2540*/  FFMA R25, R26, R155, R25 ;  /* 0x0000009b1a197223 */ /* 0x000fe20000000019 */
[----:B------:R-:W-:Y:S01]  /*2550*/  IMAD.IADD R9, R161, 0x1, R15 ;  /* 0x00000001a1097824 */ /* 0x000fe200078e020f */
[----:B------:R-:W-:-:S03]  /*2560*/  LEA R8, P3, R14, R12, 0x1 ;  /* 0x0000000c0e087211 */ /* 0x000fc600078608ff */
[----:B------:R-:W-:Y:S02]  /*2570*/  F2FP.BF16.F32.PACK_AB R25, RZ, R25 ;  /* 0x00000019ff19723e */ /* 0x000fe400000010ff */
[----:B------:R-:W-:-:S03]  /*2580*/  LEA.HI.X R9, R14, R13, R9, 0x1, P3 ;  /* 0x0000000d0e097211 */ /* 0x000fc600018f0c09 */
[----:B------:R0:W-:Y:S01]  /*2590*/  @P2 STG.E.U16 desc[UR36][R10.64], R25 ;  /* 0x000000190a002986 */ /* 0x0001e2000c101524 */
[----:B------:R-:W-:Y:S05]  /*25a0*/  @!P0 BRA `(.L_x_37) ;  /* 0x0000000000048947 */ /* 0x000fea0003800000 */
[----:B------:R2:W5:Y:S02]  /*25b0*/  LDG.E.LTC128B.U16 R24, desc[UR36][R8.64+0x2] ;  /* 0x0000022408187981 */ /* 0x000564000c1e1520 */
.L_x_37:
[----:B------:R-:W-:Y:S05]  /*25c0*/  BSYNC B1 ;  /* 0x0000000000017941 */ /* 0x000fea0003800000 */
.L_x_36:
[----:B-----5:R-:W-:Y:S01]  /*25d0*/  IMAD.U32 R13, R24, 0x10000, RZ ;  /* 0x00010000180d7824 */ /* 0x020fe200078e00ff */
[----:B------:R-:W-:Y:S01]  /*25e0*/  ISETP.GT.AND P1, PT, R3, 0x8, PT ;  /* 0x000000080300780c */ /* 0x000fe20003f24270 */
[----:B------:R-:W-:Y:S02]  /*25f0*/  BSSY B1, `(.L_x_38) ;  /* 0x0000008000017945 */ /* 0x000fe40003800000 */
[----:B------:R-:W-:Y:S01]  /*2600*/  FMUL R12, R13, R156 ;  /* 0x0000009c0d0c7220 */ /* 0x000fe20000400000 */
[----:B------:R-:W-:-:S03]  /*2610*/  ISETP.GT.AND P2, PT, R0, RZ, P1 ;  /* 0x000000ff0000720c */ /* 0x000fc60000f44270 */
[----:B------:R-:W-:-:S05]  /*2620*/  FFMA R12, R27, R155, R12 ;  /* 0x0000009b1b0c7223 */ /* 0x000fca000000000c */
[----:B------:R-:W-:-:S05]  /*2630*/  F2FP.BF16.F32.PACK_AB R12, RZ, R12 ;  /* 0x0000000cff0c723e */ /* 0x000fca00000010ff */
[----:B------:R3:W-:Y:S01]  /*2640*/  @P0 STG.E.U16 desc[UR36][R10.64+0x2], R12 ;  /* 0x0000020c0a000986 */ /* 0x0007e2000c101524 */
[----:B------:R-:W-:Y:S05]  /*2650*/  @!P2 BRA `(.L_x_39) ;  /* 0x000000000004a947 */ /* 0x000fea0003800000 */
[----:B------:R4:W5:Y:S02]  /*2660*/  LDG.E.LTC128B.U16 R24, desc[UR36][R6.64+0x10] ;  /* 0x0000102406187981 */ /* 0x000964000c1e1520 */
.L_x_39:
[----:B------:R-:W-:Y:S05]  /*2670*/  BSYNC B1 ;  /* 0x0000000000017941 */ /* 0x000fea0003800000 */
.L_x_38:
        /* <DEDUP_REMOVED lines=10> */
.L_x_41:
[----:B------:R-:W-:Y:S05]  /*2720*/  BSYNC B1 ;  /* 0x0000000000017941 */ /* 0x000fea0003800000 */
.L_x_40:
[----:B0----5:R-:W-:Y:S01]  /*2730*/  IMAD.U32 R13, R24, 0x10000, RZ ;  /* 0x00010000180d7824 */ /* 0x021fe200078e00ff */
[----:B------:R-:W-:Y:S01]  /*2740*/  ISETP.GT.AND P1, PT, R0, 0x8, P1 ;  /* 0x000000080000780c */ /* 0x000fe20000f24270 */
[----:B------:R-:W-:Y:S02]  /*2750*/  BSSY B1, `(.L_x_42) ;  /* 0x0000007000017945 */ /* 0x000fe40003800000 */
[----:B---3--:R-:W-:-:S04]  /*2760*/  FMUL R12, R13, R156 ;  /* 0x0000009c0d0c7220 */ /* 0x008fc80000400000 */
[----:B------:R-:W-:-:S05]  /*2770*/  FFMA R12, R29, R155, R12 ;  /* 0x0000009b1d0c7223 */ /* 0x000fca000000000c */
[----:B------:R-:W-:-:S05]  /*2780*/  F2FP.BF16.F32.PACK_AB R12, RZ, R12 ;  /* 0x0000000cff0c723e */ /* 0x000fca00000010ff */
[----:B------:R0:W-:Y:S01]  /*2790*/  @P3 STG.E.U16 desc[UR36][R4.64+0x12], R12 ;  /* 0x0000120c04003986 */ /* 0x0001e2000c101524 */
[----:B------:R-:W-:Y:S05]  /*27a0*/  @!P1 BRA `(.L_x_43) ;  /* 0x0000000000049947 */ /* 0x000fea0003800000 */
[----:B------:R3:W5:Y:S02]  /*27b0*/  LDG.E.LTC128B.U16 R24, desc[UR36][R8.64+0x10] ;  /* 0x0000102408187981 */ /* 0x000764000c1e1520 */
.L_x_43:
[----:B------:R-:W-:Y:S05]  /*27c0*/  BSYNC B1 ;  /* 0x0000000000017941 */ /* 0x000fea0003800000 */
.L_x_42:
[----:B-----5:R-:W-:Y:S01]  /*27d0*/  IMAD.U32 R13, R24, 0x10000, RZ ;  /* 0x00010000180d7824 */ /* 0x020fe200078e00ff */
[----:B------:R-:W-:Y:S01]  /*27e0*/  ISETP.GT.AND P0, PT, R0, 0x8, P0 ;  /* 0x000000080000780c */ /* 0x000fe20000704270 */
[----:B------:R-:W-:Y:S02]  /*27f0*/  BSSY B1, `(.L_x_44) ;  /* 0x0000007000017945 */ /* 0x000fe40003800000 */
[----:B------:R-:W-:-:S04]  /*2800*/  FMUL R13, R13, R156 ;  /* 0x0000009c0d0d7220 */ /* 0x000fc80000400000 */
[----:B------:R-:W-:-:S05]  /*2810*/  FFMA R13, R30, R155, R13 ;  /* 0x0000009b1e0d7223 */ /* 0x000fca000000000d */
[----:B------:R-:W-:-:S05]  /*2820*/  F2FP.BF16.F32.PACK_AB R13, RZ, R13 ;  /* 0x0000000dff0d723e */ /* 0x000fca00000010ff */
[----:B------:R0:W-:Y:S01]  /*2830*/  @P1 STG.E.U16 desc[UR36][R10.64+0x10], R13 ;  /* 0x0000100d0a001986 */ /* 0x0001e2000c101524 */
[----:B------:R-:W-:Y:S05]  /*2840*/  @!P0 BRA `(.L_x_45) ;  /* 0x0000000000048947 */ /* 0x000fea0003800000 */
[----:B------:R0:W5:Y:S02]  /*2850*/  LDG.E.LTC128B.U16 R24, desc[UR36][R8.64+0x12] ;  /* 0x0000122408187981 */ /* 0x000164000c1e1520 */
.L_x_45:
[----:B------:R-:W-:Y:S05]  /*2860*/  BSYNC B1 ;  /* 0x0000000000017941 */ /* 0x000fea0003800000 */
.L_x_44:
[----:B0----5:R-:W-:Y:S01]  /*2870*/  IMAD.U32 R13, R24, 0x10000, RZ ;  /* 0x00010000180d7824 */ /* 0x021fe200078e00ff */
        /* <DEDUP_REMOVED lines=9> */
.L_x_47:
[----:B------:R-:W-:Y:S05]  /*2910*/  BSYNC B1 ;  /* 0x0000000000017941 */ /* 0x000fea0003800000 */
.L_x_46:
        /* <DEDUP_REMOVED lines=10> */
.L_x_49:
[----:B------:R-:W-:Y:S05]  /*29c0*/  BSYNC B1 ;  /* 0x0000000000017941 */ /* 0x000fea0003800000 */
.L_x_48:
[----:B0----5:R-:W-:Y:S01]  /*29d0*/  IMAD.U32 R13, R24, 0x10000, RZ ;  /* 0x00010000180d7824 */ /* 0x021fe200078e00ff */
        /* <DEDUP_REMOVED lines=8> */
.L_x_51:
[----:B------:R-:W-:Y:S05]  /*2a60*/  BSYNC B1 ;  /* 0x0000000000017941 */ /* 0x000fea0003800000 */
.L_x_50:
        /* <DEDUP_REMOVED lines=9> */
.L_x_53:
[----:B------:R-:W-:Y:S05]  /*2b00*/  BSYNC B1 ;  /* 0x0000000000017941 */ /* 0x000fea0003800000 */
.L_x_52:
        /* <DEDUP_REMOVED lines=10> */
.L_x_55:
[----:B------:R-:W-:Y:S05]  /*2bb0*/  BSYNC B1 ;  /* 0x0000000000017941 */ /* 0x000fea0003800000 */
.L_x_54:
        /* <DEDUP_REMOVED lines=10> */
.L_x_57:
[----:B------:R-:W-:Y:S05]  /*2c60*/  BSYNC B1 ;  /* 0x0000000000017941 */ /* 0x000fea0003800000 */
.L_x_56:
        /* <DEDUP_REMOVED lines=9> */
.L_x_59:
[----:B------:R-:W-:Y:S05]  /*2d00*/  BSYNC B1 ;  /* 0x0000000000017941 */ /* 0x000fea0003800000 */
.L_x_58:
        /* <DEDUP_REMOVED lines=9> */
.L_x_61:
[----:B------:R-:W-:Y:S05]  /*2da0*/  BSYNC B1 ;  /* 0x0000000000017941 */ /* 0x000fea0003800000 */
.L_x_60:
        /* <DEDUP_REMOVED lines=10> */
.L_x_63:
[----:B------:R-:W-:Y:S05]  /*2e50*/  BSYNC B1 ;  /* 0x0000000000017941 */ /* 0x000fea0003800000 */
.L_x_62:
        /* <DEDUP_REMOVED lines=10> */
.L_x_65:
[----:B------:R-:W-:Y:S05]  /*2f00*/  BSYNC B1 ;  /* 0x0000000000017941 */ /* 0x000fea0003800000 */
.L_x_64:
        /* <DEDUP_REMOVED lines=9> */
.L_x_67:
[----:B------:R-:W-:Y:S05]  /*2fa0*/  BSYNC B1 ;  /* 0x0000000000017941 */ /* 0x000fea0003800000 */
.L_x_66:
        /* <DEDUP_REMOVED lines=9> */
.L_x_69:
[----:B------:R-:W-:Y:S05]  /*3040*/  BSYNC B1 ;  /* 0x0000000000017941 */ /* 0x000fea0003800000 */
.L_x_68:
        /* <DEDUP_REMOVED lines=10> */
.L_x_71:
[----:B------:R-:W-:Y:S05]  /*30f0*/  BSYNC B1 ;  /* 0x0000000000017941 */ /* 0x000fea0003800000 */
.L_x_70:
        /* <DEDUP_REMOVED lines=10> */
.L_x_73:
[----:B------:R-:W-:Y:S05]  /*31a0*/  BSYNC B1 ;  /* 0x0000000000017941 */ /* 0x000fea0003800000 */
.L_x_72:
        /* <DEDUP_REMOVED lines=9> */
.L_x_75:
[----:B------:R-:W-:Y:S05]  /*3240*/  BSYNC B1 ;  /* 0x0000000000017941 */ /* 0x000fea0003800000 */
.L_x_74:
        /* <DEDUP_REMOVED lines=9> */
.L_x_77:
[----:B------:R-:W-:Y:S05]  /*32e0*/  BSYNC B1 ;  /* 0x0000000000017941 */ /* 0x000fea0003800000 */
.L_x_76:
        /* <DEDUP_REMOVED lines=10> */
.L_x_79:
[----:B------:R-:W-:Y:S05]  /*3390*/  BSYNC B1 ;  /* 0x0000000000017941 */ /* 0x000fea0003800000 */
.L_x_78:
        /* <DEDUP_REMOVED lines=10> */
.L_x_81:
[----:B------:R-:W-:Y:S05]  /*3440*/  BSYNC B1 ;  /* 0x0000000000017941 */ /* 0x000fea0003800000 */
.L_x_80:
        /* <DEDUP_REMOVED lines=9> */
.L_x_83:
[----:B------:R-:W-:Y:S05]  /*34e0*/  BSYNC B1 ;  /* 0x0000000000017941 */ /* 0x000fea0003800000 */
.L_x_82:
        /* <DEDUP_REMOVED lines=9> */
.L_x_85:
[----:B------:R-:W-:Y:S05]  /*3580*/  BSYNC B1 ;  /* 0x0000000000017941 */ /* 0x000fea0003800000 */
.L_x_84:
        /* <DEDUP_REMOVED lines=10> */
.L_x_87:
[----:B------:R-:W-:Y:S05]  /*3630*/  BSYNC B1 ;  /* 0x0000000000017941 */ /* 0x000fea0003800000 */
.L_x_86:
        /* <DEDUP_REMOVED lines=10> */
.L_x_89:
[----:B------:R-:W-:Y:S05]  /*36e0*/  BSYNC B1 ;  /* 0x0000000000017941 */ /* 0x000fea0003800000 */
.L_x_88:
        /* <DEDUP_REMOVED lines=9> */
.L_x_91:
[----:B------:R-:W-:Y:S05]  /*3780*/  BSYNC B1 ;  /* 0x0000000000017941 */ /* 0x000fea0003800000 */
.L_x_90:
        /* <DEDUP_REMOVED lines=9> */
.L_x_93:
[----:B------:R-:W-:Y:S05]  /*3820*/  BSYNC B1 ;  /* 0x0000000000017941 */ /* 0x000fea0003800000 */
.L_x_92:
        /* <DEDUP_REMOVED lines=10> */
.L_x_95:
[----:B------:R-:W-:Y:S05]  /*38d0*/  BSYNC B1 ;  /* 0x0000000000017941 */ /* 0x000fea0003800000 */
.L_x_94:
        /* <DEDUP_REMOVED lines=10> */
.L_x_97:
[----:B------:R-:W-:Y:S05]  /*3980*/  BSYNC B1 ;  /* 0x0000000000017941 */ /* 0x000fea0003800000 */
.L_x_96:
        /* <DEDUP_REMOVED lines=9> */
.L_x_99:
[----:B------:R-:W-:Y:S05]  /*3a20*/  BSYNC B1 ;  /* 0x0000000000017941 */ /* 0x000fea0003800000 */
.L_x_98:
        /* <DEDUP_REMOVED lines=9> */
.L_x_101:
[----:B------:R-:W-:Y:S05]  /*3ac0*/  BSYNC B1 ;  /* 0x0000000000017941 */ /* 0x000fea0003800000 */
.L_x_100:
        /* <DEDUP_REMOVED lines=10> */
.L_x_103:
[----:B------:R-:W-:Y:S05]  /*3b70*/  BSYNC B1 ;  /* 0x0000000000017941 */ /* 0x000fea0003800000 */
.L_x_102:
        /* <DEDUP_REMOVED lines=10> */
.L_x_105:
[----:B------:R-:W-:Y:S05]  /*3c20*/  BSYNC B1 ;  /* 0x0000000000017941 */ /* 0x000fea0003800000 */
.L_x_104:
        /* <DEDUP_REMOVED lines=9> */
.L_x_107:
[----:B------:R-:W-:Y:S05]  /*3cc0*/  BSYNC B1 ;  /* 0x0000000000017941 */ /* 0x000fea0003800000 */
.L_x_106:
        /* <DEDUP_REMOVED lines=9> */
.L_x_109:
[----:B------:R-:W-:Y:S05]  /*3d60*/  BSYNC B1 ;  /* 0x0000000000017941 */ /* 0x000fea0003800000 */
.L_x_108:
        /* <DEDUP_REMOVED lines=10> */
.L_x_111:
[----:B------:R-:W-:Y:S05]  /*3e10*/  BSYNC B1 ;  /* 0x0000000000017941 */ /* 0x000fea0003800000 */
.L_x_110:
        /* <DEDUP_REMOVED lines=10> */
.L_x_113:
[----:B------:R-:W-:Y:S05]  /*3ec0*/  BSYNC B1 ;  /* 0x0000000000017941 */ /* 0x000fea0003800000 */
.L_x_112:
        /* <DEDUP_REMOVED lines=9> */
.L_x_115:
[----:B------:R-:W-:Y:S05]  /*3f60*/  BSYNC B1 ;  /* 0x0000000000017941 */ /* 0x000fea0003800000 */
.L_x_114:
        /* <DEDUP_REMOVED lines=9> */
.L_x_117:
[----:B------:R-:W-:Y:S05]  /*4000*/  BSYNC B1 ;  /* 0x0000000000017941 */ /* 0x000fea0003800000 */
.L_x_116:
        /* <DEDUP_REMOVED lines=10> */
.L_x_119:
[----:B------:R-:W-:Y:S05]  /*40b0*/  BSYNC B1 ;  /* 0x0000000000017941 */ /* 0x000fea0003800000 */
.L_x_118:
        /* <DEDUP_REMOVED lines=10> */
.L_x_121:
[----:B------:R-:W-:Y:S05]  /*4160*/  BSYNC B1 ;  /* 0x0000000000017941 */ /* 0x000fea0003800000 */
.L_x_120:
        /* <DEDUP_REMOVED lines=9> */
.L_x_123:
[----:B------:R-:W-:Y:S05]  /*4200*/  BSYNC B1 ;  /* 0x0000000000017941 */ /* 0x000fea0003800000 */
.L_x_122:
        /* <DEDUP_REMOVED lines=9> */
.L_x_125:
[----:B------:R-:W-:Y:S05]  /*42a0*/  BSYNC B1 ;  /* 0x0000000000017941 */ /* 0x000fea0003800000 */
.L_x_124:
        /* <DEDUP_REMOVED lines=10> */
.L_x_127:
[----:B------:R-:W-:Y:S05]  /*4350*/  BSYNC B1 ;  /* 0x0000000000017941 */ /* 0x000fea0003800000 */
.L_x_126:
        /* <DEDUP_REMOVED lines=10> */
.L_x_129:
[----:B------:R-:W-:Y:S05]  /*4400*/  BSYNC B1 ;  /* 0x0000000000017941 */ /* 0x000fea0003800000 */
.L_x_128:
        /* <DEDUP_REMOVED lines=9> */
.L_x_131:
[----:B------:R-:W-:Y:S05]  /*44a0*/  BSYNC B1 ;  /* 0x0000000000017941 */ /* 0x000fea0003800000 */
.L_x_130:
        /* <DEDUP_REMOVED lines=9> */
.L_x_133:
[----:B------:R-:W-:Y:S05]  /*4540*/  BSYNC B1 ;  /* 0x0000000000017941 */ /* 0x000fea0003800000 */
.L_x_132:
        /* <DEDUP_REMOVED lines=10> */
.L_x_135:
[----:B------:R-:W-:Y:S05]  /*45f0*/  BSYNC B1 ;  /* 0x0000000000017941 */ /* 0x000fea0003800000 */
.L_x_134:
        /* <DEDUP_REMOVED lines=10> */
.L_x_137:
[----:B------:R-:W-:Y:S05]  /*46a0*/  BSYNC B1 ;  /* 0x0000000000017941 */ /* 0x000fea0003800000 */
.L_x_136:
        /* <DEDUP_REMOVED lines=9> */
.L_x_139:
[----:B------:R-:W-:Y:S05]  /*4740*/  BSYNC B1 ;  /* 0x0000000000017941 */ /* 0x000fea0003800000 */
.L_x_138:
        /* <DEDUP_REMOVED lines=9> */
.L_x_141:
[----:B------:R-:W-:Y:S05]  /*47e0*/  BSYNC B1 ;  /* 0x0000000000017941 */ /* 0x000fea0003800000 */
.L_x_140:
        /* <DEDUP_REMOVED lines=10> */
.L_x_143:
[----:B------:R-:W-:Y:S05]  /*4890*/  BSYNC B1 ;  /* 0x0000000000017941 */ /* 0x000fea0003800000 */
.L_x_142:
        /* <DEDUP_REMOVED lines=10> */
.L_x_145:
[----:B------:R-:W-:Y:S05]  /*4940*/  BSYNC B1 ;  /* 0x0000000000017941 */ /* 0x000fea0003800000 */
.L_x_144:
        /* <DEDUP_REMOVED lines=9> */
.L_x_147:
[----:B------:R-:W-:Y:S05]  /*49e0*/  BSYNC B1 ;  /* 0x0000000000017941 */ /* 0x000fea0003800000 */
.L_x_146:
        /* <DEDUP_REMOVED lines=9> */
.L_x_149:
[----:B------:R-:W-:Y:S05]  /*4a80*/  BSYNC B1 ;  /* 0x0000000000017941 */ /* 0x000fea0003800000 */
.L_x_148:
        /* <DEDUP_REMOVED lines=10> */
.L_x_151:
[----:B------:R-:W-:Y:S05]  /*4b30*/  BSYNC B1 ;  /* 0x0000000000017941 */ /* 0x000fea0003800000 */
.L_x_150:
        /* <DEDUP_REMOVED lines=10> */
.L_x_153:
[----:B------:R-:W-:Y:S05]  /*4be0*/  BSYNC B1 ;  /* 0x0000000000017941 */ /* 0x000fea0003800000 */
.L_x_152:
        /* <DEDUP_REMOVED lines=9> */
.L_x_155:
[----:B------:R-:W-:Y:S05]  /*4c80*/  BSYNC B1 ;  /* 0x0000000000017941 */ /* 0x000fea0003800000 */
.L_x_154:
        /* <DEDUP_REMOVED lines=9> */
.L_x_157:
[----:B------:R-:W-:Y:S05]  /*4d20*/  BSYNC B1 ;  /* 0x0000000000017941 */ /* 0x000fea0003800000 */
.L_x_156:
        /* <DEDUP_REMOVED lines=10> */
.L_x_159:
[----:B------:R-:W-:Y:S05]  /*4dd0*/  BSYNC B1 ;  /* 0x0000000000017941 */ /* 0x000fea0003800000 */
.L_x_158:
        /* <DEDUP_REMOVED lines=10> */
.L_x_161:
[----:B------:R-:W-:Y:S05]  /*4e80*/  BSYNC B1 ;  /* 0x0000000000017941 */ /* 0x000fea0003800000 */
.L_x_160:
        /* <DEDUP_REMOVED lines=9> */
.L_x_163:
[----:B------:R-:W-:Y:S05]  /*4f20*/  BSYNC B1 ;  /* 0x0000000000017941 */ /* 0x000fea0003800000 */
.L_x_162:
        /* <DEDUP_REMOVED lines=9> */
.L_x_165:
[----:B------:R-:W-:Y:S05]  /*4fc0*/  BSYNC B1 ;  /* 0x0000000000017941 */ /* 0x000fea0003800000 */
.L_x_164:
        /* <DEDUP_REMOVED lines=10> */
.L_x_167:
[----:B------:R-:W-:Y:S05]  /*5070*/  BSYNC B1 ;  /* 0x0000000000017941 */ /* 0x000fea0003800000 */
.L_x_166:
        /* <DEDUP_REMOVED lines=10> */
.L_x_169:
[----:B------:R-:W-:Y:S05]  /*5120*/  BSYNC B1 ;  /* 0x0000000000017941 */ /* 0x000fea0003800000 */
.L_x_168:
        /* <DEDUP_REMOVED lines=9> */
.L_x_171:
[----:B------:R-:W-:Y:S05]  /*51c0*/  BSYNC B1 ;  /* 0x0000000000017941 */ /* 0x000fea0003800000 */
.L_x_170:
        /* <DEDUP_REMOVED lines=9> */
.L_x_173:
[----:B------:R-:W-:Y:S05]  /*5260*/  BSYNC B1 ;  /* 0x0000000000017941 */ /* 0x000fea0003800000 */
.L_x_172:
        /* <DEDUP_REMOVED lines=10> */
.L_x_175:
[----:B------:R-:W-:Y:S05]  /*5310*/  BSYNC B1 ;  /* 0x0000000000017941 */ /* 0x000fea0003800000 */
.L_x_174:
        /* <DEDUP_REMOVED lines=10> */
.L_x_177:
[----:B------:R-:W-:Y:S05]  /*53c0*/  BSYNC B1 ;  /* 0x0000000000017941 */ /* 0x000fea0003800000 */
.L_x_176:
        /* <DEDUP_REMOVED lines=9> */
.L_x_179:
[----:B------:R-:W-:Y:S05]  /*5460*/  BSYNC B1 ;  /* 0x0000000000017941 */ /* 0x000fea0003800000 */
.L_x_178:
        /* <DEDUP_REMOVED lines=9> */
.L_x_181:
[----:B------:R-:W-:Y:S05]  /*5500*/  BSYNC B1 ;  /* 0x0000000000017941 */ /* 0x000fea0003800000 */
.L_x_180:
        /* <DEDUP_REMOVED lines=10> */
.L_x_183:
[----:B------:R-:W-:Y:S05]  /*55b0*/  BSYNC B1 ;  /* 0x0000000000017941 */ /* 0x000fea0003800000 */
.L_x_182:
        /* <DEDUP_REMOVED lines=10> */
.L_x_185:
[----:B------:R-:W-:Y:S05]  /*5660*/  BSYNC B1 ;  /* 0x0000000000017941 */ /* 0x000fea0003800000 */
.L_x_184:
        /* <DEDUP_REMOVED lines=9> */
.L_x_187:
[----:B------:R-:W-:Y:S05]  /*5700*/  BSYNC B1 ;  /* 0x0000000000017941 */ /* 0x000fea0003800000 */
.L_x_186:
        /* <DEDUP_REMOVED lines=9> */
.L_x_189:
[----:B------:R-:W-:Y:S05]  /*57a0*/  BSYNC B1 ;  /* 0x0000000000017941 */ /* 0x000fea0003800000 */
.L_x_188:
        /* <DEDUP_REMOVED lines=10> */
.L_x_191:
[----:B------:R-:W-:Y:S05]  /*5850*/  BSYNC B1 ;  /* 0x0000000000017941 */ /* 0x000fea0003800000 */
.L_x_190:
        /* <DEDUP_REMOVED lines=10> */
.L_x_193:
[----:B------:R-:W-:Y:S05]  /*5900*/  BSYNC B1 ;  /* 0x0000000000017941 */ /* 0x000fea0003800000 */
.L_x_192:
        /* <DEDUP_REMOVED lines=9> */
.L_x_195:
[----:B------:R-:W-:Y:S05]  /*59a0*/  BSYNC B1 ;  /* 0x0000000000017941 */ /* 0x000fea0003800000 */
.L_x_194:
        /* <DEDUP_REMOVED lines=9> */
.L_x_197:
[----:B------:R-:W-:Y:S05]  /*5a40*/  BSYNC B1 ;  /* 0x0000000000017941 */ /* 0x000fea0003800000 */
.L_x_196:
        /* <DEDUP_REMOVED lines=10> */
.L_x_199:
[----:B------:R-:W-:Y:S05]  /*5af0*/  BSYNC B1 ;  /* 0x0000000000017941 */ /* 0x000fea0003800000 */
.L_x_198:
        /* <DEDUP_REMOVED lines=10> */
.L_x_201:
[----:B------:R-:W-:Y:S05]  /*5ba0*/  BSYNC B1 ;  /* 0x0000000000017941 */ /* 0x000fea0003800000 */
.L_x_200:
        /* <DEDUP_REMOVED lines=9> */
.L_x_203:
[----:B------:R-:W-:Y:S05]  /*5c40*/  BSYNC B1 ;  /* 0x0000000000017941 */ /* 0x000fea0003800000 */
.L_x_202:
        /* <DEDUP_REMOVED lines=9> */
.L_x_205:
[----:B------:R-:W-:Y:S05]  /*5ce0*/  BSYNC B1 ;  /* 0x0000000000017941 */ /* 0x000fea0003800000 */
.L_x_204:
        /* <DEDUP_REMOVED lines=10> */
.L_x_207:
[----:B------:R-:W-:Y:S05]  /*5d90*/  BSYNC B1 ;  /* 0x0000000000017941 */ /* 0x000fea0003800000 */
.L_x_206:
        /* <DEDUP_REMOVED lines=10> */
.L_x_209:
[----:B------:R-:W-:Y:S05]  /*5e40*/  BSYNC B1 ;  /* 0x0000000000017941 */ /* 0x000fea0003800000 */
.L_x_208:
        /* <DEDUP_REMOVED lines=9> */
.L_x_211:
[----:B------:R-:W-:Y:S05]  /*5ee0*/  BSYNC B1 ;  /* 0x0000000000017941 */ /* 0x000fea0003800000 */
.L_x_210:
        /* <DEDUP_REMOVED lines=9> */
.L_x_213:
[----:B------:R-:W-:Y:S05]  /*5f80*/  BSYNC B1 ;  /* 0x0000000000017941 */ /* 0x000fea0003800000 */
.L_x_212:
        /* <DEDUP_REMOVED lines=10> */
.L_x_215:
[----:B------:R-:W-:Y:S05]  /*6030*/  BSYNC B1 ;  /* 0x0000000000017941 */ /* 0x000fea0003800000 */
.L_x_214:
        /* <DEDUP_REMOVED lines=10> */
.L_x_217:
[----:B------:R-:W-:Y:S05]  /*60e0*/  BSYNC B1 ;  /* 0x0000000000017941 */ /* 0x000fea0003800000 */
.L_x_216:
        /* <DEDUP_REMOVED lines=9> */
.L_x_219:
[----:B------:R-:W-:Y:S05]  /*6180*/  BSYNC B1 ;  /* 0x0000000000017941 */ /* 0x000fea0003800000 */
.L_x_218:
        /* <DEDUP_REMOVED lines=9> */
.L_x_221:
[----:B------:R-:W-:Y:S05]  /*6220*/  BSYNC B1 ;  /* 0x0000000000017941 */ /* 0x000fea0003800000 */
.L_x_220:
        /* <DEDUP_REMOVED lines=10> */
.L_x_223:
[----:B------:R-:W-:Y:S05]  /*62d0*/  BSYNC B1 ;  /* 0x0000000000017941 */ /* 0x000fea0003800000 */
.L_x_222:
        /* <DEDUP_REMOVED lines=10> */
.L_x_225:
[----:B------:R-:W-:Y:S05]  /*6380*/  BSYNC B1 ;  /* 0x0000000000017941 */ /* 0x000fea0003800000 */
.L_x_224:
        /* <DEDUP_REMOVED lines=9> */
.L_x_227:
[----:B------:R-:W-:Y:S05]  /*6420*/  BSYNC B1 ;  /* 0x0000000000017941 */ /* 0x000fea0003800000 */
.L_x_226:
        /* <DEDUP_REMOVED lines=9> */
.L_x_229:
[----:B------:R-:W-:Y:S05]  /*64c0*/  BSYNC B1 ;  /* 0x0000000000017941 */ /* 0x000fea0003800000 */
.L_x_228:
        /* <DEDUP_REMOVED lines=10> */
.L_x_231:
[----:B------:R-:W-:Y:S05]  /*6570*/  BSYNC B1 ;  /* 0x0000000000017941 */ /* 0x000fea0003800000 */
.L_x_230:
        /* <DEDUP_REMOVED lines=10> */
.L_x_233:
[----:B------:R-:W-:Y:S05]  /*6620*/  BSYNC B1 ;  /* 0x0000000000017941 */ /* 0x000fea0003800000 */
.L_x_232:
        /* <DEDUP_REMOVED lines=9> */
.L_x_235:
[----:B------:R-:W-:Y:S05]  /*66c0*/  BSYNC B1 ;  /* 0x0000000000017941 */ /* 0x000fea0003800000 */
.L_x_234:
        /* <DEDUP_REMOVED lines=9> */
.L_x_237:
[----:B------:R-:W-:Y:S05]  /*6760*/  BSYNC B1 ;  /* 0x0000000000017941 */ /* 0x000fea0003800000 */
.L_x_236:
        /* <DEDUP_REMOVED lines=10> */
.L_x_239:
[----:B------:R-:W-:Y:S05]  /*6810*/  BSYNC B1 ;  /* 0x0000000000017941 */ /* 0x000fea0003800000 */
.L_x_238:
        /* <DEDUP_REMOVED lines=10> */
.L_x_241:
[----:B------:R-:W-:Y:S05]  /*68c0*/  BSYNC B1 ;  /* 0x0000000000017941 */ /* 0x000fea0003800000 */
.L_x_240:
        /* <DEDUP_REMOVED lines=9> */
.L_x_243:
[----:B------:R-:W-:Y:S05]  /*6960*/  BSYNC B1 ;  /* 0x0000000000017941 */ /* 0x000fea0003800000 */
.L_x_242:
        /* <DEDUP_REMOVED lines=9> */
.L_x_245:
[----:B------:R-:W-:Y:S05]  /*6a00*/  BSYNC B1 ;  /* 0x0000000000017941 */ /* 0x000fea0003800000 */
.L_x_244:
        /* <DEDUP_REMOVED lines=10> */
.L_x_247:
[----:B------:R-:W-:Y:S05]  /*6ab0*/  BSYNC B1 ;  /* 0x0000000000017941 */ /* 0x000fea0003800000 */
.L_x_246:
        /* <DEDUP_REMOVED lines=10> */
.L_x_249:
[----:B------:R-:W-:Y:S05]  /*6b60*/  BSYNC B1 ;  /* 0x0000000000017941 */ /* 0x000fea0003800000 */
.L_x_248:
        /* <DEDUP_REMOVED lines=9> */
.L_x_251:
[----:B------:R-:W-:Y:S05]  /*6c00*/  BSYNC B1 ;  /* 0x0000000000017941 */ /* 0x000fea0003800000 */
.L_x_250:
        /* <DEDUP_REMOVED lines=9> */
.L_x_253:
[----:B------:R-:W-:Y:S05]  /*6ca0*/  BSYNC B1 ;  /* 0x0000000000017941 */ /* 0x000fea0003800000 */
.L_x_252:
        /* <DEDUP_REMOVED lines=10> */
.L_x_255:
[----:B------:R-:W-:Y:S05]  /*6d50*/  BSYNC B1 ;  /* 0x0000000000017941 */ /* 0x000fea0003800000 */
.L_x_254:
        /* <DEDUP_REMOVED lines=10> */
.L_x_257:
[----:B------:R-:W-:Y:S05]  /*6e00*/  BSYNC B1 ;  /* 0x0000000000017941 */ /* 0x000fea0003800000 */
.L_x_256:
        /* <DEDUP_REMOVED lines=9> */
.L_x_259:
[----:B------:R-:W-:Y:S05]  /*6ea0*/  BSYNC B1 ;  /* 0x0000000000017941 */ /* 0x000fea0003800000 */
.L_x_258:
        /* <DEDUP_REMOVED lines=9> */
.L_x_261:
[----:B------:R-:W-:Y:S05]  /*6f40*/  BSYNC B1 ;  /* 0x0000000000017941 */ /* 0x000fea0003800000 */
.L_x_260:
        /* <DEDUP_REMOVED lines=10> */
.L_x_263:
[----:B------:R-:W-:Y:S05]  /*6ff0*/  BSYNC B1 ;  /* 0x0000000000017941 */ /* 0x000fea0003800000 */
.L_x_262:
        /* <DEDUP_REMOVED lines=10> */
.L_x_265:
[----:B------:R-:W-:Y:S05]  /*70a0*/  BSYNC B1 ;  /* 0x0000000000017941 */ /* 0x000fea0003800000 */
.L_x_264:
        /* <DEDUP_REMOVED lines=9> */
.L_x_267:
[----:B------:R-:W-:Y:S05]  /*7140*/  BSYNC B1 ;  /* 0x0000000000017941 */ /* 0x000fea0003800000 */
.L_x_266:
        /* <DEDUP_REMOVED lines=9> */
.L_x_269:
[----:B------:R-:W-:Y:S05]  /*71e0*/  BSYNC B1 ;  /* 0x0000000000017941 */ /* 0x000fea0003800000 */
.L_x_268:
        /* <DEDUP_REMOVED lines=10> */
.L_x_271:
[----:B------:R-:W-:Y:S05]  /*7290*/  BSYNC B1 ;  /* 0x0000000000017941 */ /* 0x000fea0003800000 */
.L_x_270:
        /* <DEDUP_REMOVED lines=10> */
.L_x_273:
[----:B------:R-:W-:Y:S05]  /*7340*/  BSYNC B1 ;  /* 0x0000000000017941 */ /* 0x000fea0003800000 */
.L_x_272:
        /* <DEDUP_REMOVED lines=9> */
.L_x_275:
[----:B------:R-:W-:Y:S05]  /*73e0*/  BSYNC B1 ;  /* 0x0000000000017941 */ /* 0x000fea0003800000 */
.L_x_274:
        /* <DEDUP_REMOVED lines=9> */
.L_x_277:
[----:B------:R-:W-:Y:S05]  /*7480*/  BSYNC B1 ;  /* 0x0000000000017941 */ /* 0x000fea0003800000 */
.L_x_276:
        /* <DEDUP_REMOVED lines=10> */
.L_x_279:
[----:B------:R-:W-:Y:S05]  /*7530*/  BSYNC B1 ;  /* 0x0000000000017941 */ /* 0x000fea0003800000 */
.L_x_278:
        /* <DEDUP_REMOVED lines=10> */
.L_x_281:
[----:B------:R-:W-:Y:S05]  /*75e0*/  BSYNC B1 ;  /* 0x0000000000017941 */ /* 0x000fea0003800000 */
.L_x_280:
[----:B-----5:R-:W-:Y:S01]  /*75f0*/  IMAD.U32 R3, R24, 0x10000, RZ ;  /* 0x0001000018037824 */ /* 0x020fe200078e00ff */
[----:B------:R-:W-:Y:S01]  /*7600*/  ISETP.GT.AND P1, PT, R0, 0x8, P1 ;  /* 0x000000080000780c */ /* 0x000fe20000f24270 */
[----:B------:R-:W-:Y:S02]  /*7610*/  BSSY B1, `(.L_x_282) ;  /* 0x0000007000017945 */ /* 0x000fe40003800000 */
[----:B01--4-:R-:W-:-:S04]  /*7620*/  FMUL R6, R3, R156 ;  /* 0x0000009c03067220 */ /* 0x013fc80000400000 */
[----:B------:R-:W-:-:S05]  /*7630*/  FFMA R6, R149, R155, R6 ;  /* 0x0000009b95067223 */ /* 0x000fca0000000006 */
[----:B------:R-:W-:-:S05]  /*7640*/  F2FP.BF16.F32.PACK_AB R6, RZ, R6 ;  /* 0x00000006ff06723e */ /* 0x000fca00000010ff */
[----:B------:R0:W-:Y:S01]  /*7650*/  @P3 STG.E.U16 desc[UR36][R4.64+0x1f2], R6 ;  /* 0x0001f20604003986 */ /* 0x0001e2000c101524 */
[----:B------:R-:W-:Y:S05]  /*7660*/  @!P1 BRA `(.L_x_283) ;  /* 0x0000000000049947 */ /* 0x000fea0003800000 */
[----:B------:R1:W5:Y:S02]  /*7670*/  LDG.E.LTC128B.U16 R24, desc[UR36][R8.64+0x1f0] ;  /* 0x0001f02408187981 */ /* 0x000364000c1e1520 */
.L_x_283:
[----:B------:R-:W-:Y:S05]  /*7680*/  BSYNC B1 ;  /* 0x0000000000017941 */ /* 0x000fea0003800000 */
.L_x_282:
[----:B-----5:R-:W-:Y:S01]  /*7690*/  IMAD.U32 R3, R24, 0x10000, RZ ;  /* 0x0001000018037824 */ /* 0x020fe200078e00ff */
[----:B------:R-:W-:Y:S01]  /*76a0*/  ISETP.GT.AND P0, PT, R0, 0x8, P0 ;  /* 0x000000080000780c */ /* 0x000fe20000704270 */
[----:B0-----:R-:W-:Y:S01]  /*76b0*/  @P1 IMAD.MOV.U32 R4, RZ, RZ, R10 ;  /* 0x000000ffff041224 */ /* 0x001fe200078e000a */
[----:B------:R-:W-:Y:S01]  /*76c0*/  BSSY B1, `(.L_x_284) ;  /* 0x0000008000017945 */ /* 0x000fe20003800000 */
[----:B------:R-:W-:Y:S01]  /*76d0*/  FMUL R3, R3, R156 ;  /* 0x0000009c03037220 */ /* 0x000fe20000400000 */
[----:B------:R-:W-:-:S03]  /*76e0*/  @P1 IMAD.MOV.U32 R5, RZ, RZ, R11 ;  /* 0x000000ffff051224 */ /* 0x000fc600078e000b */
[----:B------:R-:W-:-:S05]  /*76f0*/  FFMA R3, R150, R155, R3 ;  /* 0x0000009b96037223 */ /* 0x000fca0000000003 */
[----:B------:R-:W-:-:S05]  /*7700*/  F2FP.BF16.F32.PACK_AB R3, RZ, R3 ;  /* 0x00000003ff03723e */ /* 0x000fca00000010ff */
[----:B------:R0:W-:Y:S01]  /*7710*/  @P1 STG.E.U16 desc[UR36][R4.64+0x1f0], R3 ;  /* 0x0001f00304001986 */ /* 0x0001e2000c101524 */
[----:B------:R-:W-:Y:S05]  /*7720*/  @!P0 BRA `(.L_x_285) ;  /* 0x0000000000048947 */ /* 0x000fea0003800000 */
[----:B------:R4:W5:Y:S02]  /*7730*/  LDG.E.LTC128B.U16 R24, desc[UR36][R8.64+0x1f2] ;  /* 0x0001f22408187981 */ /* 0x000964000c1e1520 */
.L_x_285:
[----:B------:R-:W-:Y:S05]  /*7740*/  BSYNC B1 ;  /* 0x0000000000017941 */ /* 0x000fea0003800000 */
.L_x_284:
[----:B------:R-:W-:Y:S05]  /*7750*/  @!P0 BRA `(.L_x_286) ;  /* 0x0000002400308947 */ /* 0x000fea0003800000 */
[----:B0----5:R-:W-:-:S04]  /*7760*/  IMAD.U32 R3, R24, 0x10000, RZ ;  /* 0x0001000018037824 */ /* 0x021fc800078e00ff */
[----:B------:R-:W-:-:S04]  /*7770*/  FMUL R0, R3, R156 ;  /* 0x0000009c03007220 */ /* 0x000fc80000400000 */
[----:B------:R-:W-:-:S05]  /*7780*/  FFMA R0, R151, R155, R0 ;  /* 0x0000009b97007223 */ /* 0x000fca0000000000 */
[----:B------:R-:W-:-:S05]  /*7790*/  F2FP.BF16.F32.PACK_AB R0, RZ, R0 ;  /* 0x00000000ff00723e */ /* 0x000fca00000010ff */
[----:B------:R0:W-:Y:S01]  /*77a0*/  STG.E.U16 desc[UR36][R10.64+0x1f2], R0 ;  /* 0x0001f2000a007986 */ /* 0x0001e2000c101524 */
[----:B------:R-:W-:Y:S05]  /*77b0*/  BRA `(.L_x_286) ;  /* 0x0000002400187947 */ /* 0x000fea0003800000 */
.L_x_33:
[----:B------:R-:W-:Y:S01]  /*77c0*/  ISETP.GT.AND P0, PT, R3, 0x1, PT ;  /* 0x000000010300780c */ /* 0x000fe20003f04270 */
[----:B------:R-:W-:Y:S01]  /*77d0*/  ULDC.64 UR4, c[0x0][0x5c0] ;  /* 0x0001700000047ab9 */ /* 0x000fe20000000a00 */
[-C--:B------:R-:W-:Y:S01]  /*77e0*/  FMUL R24, R24, R155.reuse ;  /* 0x0000009b18187220 */ /* 0x080fe20000400000 */
[-C--:B------:R-:W-:Y:S01]  /*77f0*/  FMUL R25, R25, R155.reuse ;  /* 0x0000009b19197220 */ /* 0x080fe20000400000 */
[----:B------:R-:W-:Y:S01]  /*7800*/  ISETP.GT.AND P3, PT, R0, RZ, P0 ;  /* 0x000000ff0000720c */ /* 0x000fe20000764270 */
[-C--:B------:R-:W-:Y:S01]  /*7810*/  FMUL R26, R26, R155.reuse ;  /* 0x0000009b1a1a7220 */ /* 0x080fe20000400000 */
[----:B------:R-:W-:Y:S01]  /*7820*/  LEA R4, P4, R160, UR4, 0x1 ;  /* 0x00000004a0047c11 */ /* 0x000fe2000f8808ff */
[-C--:B------:R-:W-:Y:S01]  /*7830*/  FMUL R27, R27, R155.reuse ;  /* 0x0000009b1b1b7220 */ /* 0x080fe20000400000 */
[----:B------:R-:W-:Y:S01]  /*7840*/  F2FP.BF16.F32.PACK_AB R24, RZ, R24 ;  /* 0x00000018ff18723e */ /* 0x000fe200000010ff */
[-C--:B------:R-:W-:Y:S01]  /*7850*/  FMUL R28, R28, R155.reuse ;  /* 0x0000009b1c1c7220 */ /* 0x080fe20000400000 */
[----:B------:R-:W-:Y:S01]  /*7860*/  LEA.HI.X R5, R160, UR5, R153, 0x1, P4 ;  /* 0x00000005a0057c11 */ /* 0x000fe2000a0f0c99 */
[----:B------:R-:W-:Y:S01]  /*7870*/  FMUL R29, R29, R155 ;  /* 0x0000009b1d1d7220 */ /* 0x000fe20000400000 */
[----:B------:R-:W-:Y:S01]  /*7880*/  F2FP.BF16.F32.PACK_AB R25, RZ, R25 ;  /* 0x00000019ff19723e */ /* 0x000fe200000010ff */
[-C--:B------:R-:W-:Y:S01]  /*7890*/  FMUL R30, R30, R155.reuse ;  /* 0x0000009b1e1e7220 */ /* 0x080fe20000400000 */
[----:B------:R-:W-:Y:S01]  /*78a0*/  SHF.L.U64.HI R11, R10, 0x4, R11 ;  /* 0x000000040a0b7819 */ /* 0x000fe2000001020b */
[----:B------:R-:W-:Y:S01]  /*78b0*/  @P1 STG.E.U16 desc[UR36][R4.64], R24 ;  /* 0x0000001804001986 */ /* 0x000fe2000c101524 */
[----:B------:R-:W-:Y:S01]  /*78c0*/  ISETP.GT.AND P1, PT, R3, 0x8, PT ;  /* 0x000000080300780c */ /* 0x000fe20003f24270 */
[-C--:B------:R-:W-:Y:S01]  /*78d0*/  FMUL R31, R31, R155.reuse ;  /* 0x0000009b1f1f7220 */ /* 0x080fe20000400000 */
[----:B------:R-:W-:Y:S01]  /*78e0*/  ISETP.GT.AND P4, PT, R0, 0x8, P0 ;  /* 0x000000080000780c */ /* 0x000fe20000784270 */
[----:B------:R-:W-:Y:S01]  /*78f0*/  @P3 STG.E.U16 desc[UR36][R4.64+0x2], R25 ;  /* 0x0000021904003986 */ /* 0x000fe2000c101524 */
[----:B------:R-:W-:Y:S01]  /*7900*/  LEA R6, P3, R10, R4, 0x4 ;  /* 0x000000040a067211 */ /* 0x000fe200078620ff */
[-C--:B------:R-:W-:Y:S01]  /*7910*/  FMUL R32, R32, R155.reuse ;  /* 0x0000009b20207220 */ /* 0x080fe20000400000 */
[C---:B------:R-:W-:Y:S01]  /*7920*/  ISETP.GT.AND P2, PT, R0.reuse, 0x8, P2 ;  /* 0x000000080000780c */ /* 0x040fe20001744270 */
[-C--:B------:R-:W-:Y:S01]  /*7930*/  FMUL R33, R33, R155.reuse ;  /* 0x0000009b21217220 */ /* 0x080fe20000400000 */
[----:B------:R-:W-:Y:S01]  /*7940*/  ISETP.GT.AND P0, PT, R3, 0x9, PT ;  /* 0x000000090300780c */ /* 0x000fe20003f04270 */
[----:B------:R-:W-:Y:S01]  /*7950*/  IMAD.X R7, R11, 0x1, R5, P3 ;  /* 0x000000010b077824 */ /* 0x000fe200018e0605 */
[----:B------:R-:W-:Y:S01]  /*7960*/  ISETP.GT.AND P5, PT, R0, RZ, P1 ;  /* 0x000000ff0000720c */ /* 0x000fe20000fa4270 */
[-C--:B------:R-:W-:Y:S01]  /*7970*/  FMUL R34, R34, R155.reuse ;  /* 0x0000009b22227220 */ /* 0x080fe20000400000 */
[----:B------:R-:W-:Y:S01]  /*7980*/  ISETP.GT.AND P3, PT, R0, RZ, P0 ;  /* 0x000000ff0000720c */ /* 0x000fe20000764270 */
[-C--:B------:R-:W-:Y:S01]  /*7990*/  FMUL R35, R35, R155.reuse ;  /* 0x0000009b23237220 */ /* 0x080fe20000400000 */
[----:B------:R-:W-:Y:S01]  /*79a0*/  F2FP.BF16.F32.PACK_AB R26, RZ, R26 ;  /* 0x0000001aff1a723e */ /* 0x000fe200000010ff */
[----:B------:R-:W-:Y:S01]  /*79b0*/  FMUL R36, R36, R155 ;  /* 0x0000009b24247220 */ /* 0x000fe20000400000 */
[----:B------:R-:W-:Y:S01]  /*79c0*/  F2FP.BF16.F32.PACK_AB R27, RZ, R27 ;  /* 0x0000001bff1b723e */ /* 0x000fe200000010ff */
[----:B------:R-:W-:Y:S01]  /*79d0*/  FMUL R37, R37, R155 ;  /* 0x0000009b25257220 */ /* 0x000fe20000400000 */
[----:B------:R-:W-:Y:S01]  /*79e0*/  F2FP.BF16.F32.PACK_AB R28, RZ, R28 ;  /* 0x0000001cff1c723e */ /* 0x000fe200000010ff */
[----:B------:R-:W-:Y:S01]  /*79f0*/  @P2 STG.E.U16 desc[UR36][R6.64], R26 ;  /* 0x0000001a06002986 */ /* 0x000fe2000c101524 */
[----:B------:R-:W-:Y:S01]  /*7a00*/  F2FP.BF16.F32.PACK_AB R29, RZ, R29 ;  /* 0x0000001dff1d723e */ /* 0x000fe200000010ff */
[-C--:B------:R-:W-:Y:S01]  /*7a10*/  FMUL R38, R38, R155.reuse ;  /* 0x0000009b26267220 */ /* 0x080fe20000400000 */
[C---:B------:R-:W-:Y:S01]  /*7a20*/  ISETP.GT.AND P2, PT, R0.reuse, 0x8, P1 ;  /* 0x000000080000780c */ /* 0x040fe20000f44270 */
[----:B------:R-:W-:Y:S01]  /*7a30*/  @P4 STG.E.U16 desc[UR36][R6.64+0x2], R27 ;  /* 0x0000021b06004986 */ /* 0x000fe2000c101524 */
[----:B------:R-:W-:Y:S01]  /*7a40*/  ISETP.GT.AND P1, PT, R3, 0x10, PT ;  /* 0x000000100300780c */ /* 0x000fe20003f24270 */
[-C--:B------:R-:W-:Y:S01]  /*7a50*/  FMUL R39, R39, R155.reuse ;  /* 0x0000009b27277220 */ /* 0x080fe20000400000 */
[----:B------:R-:W-:Y:S01]  /*7a60*/  F2FP.BF16.F32.PACK_AB R30, RZ, R30 ;  /* 0x0000001eff1e723e */ /* 0x000fe200000010ff */
[----:B------:R-:W-:Y:S01]  /*7a70*/  @P5 STG.E.U16 desc[UR36][R4.64+0x10], R28 ;  /* 0x0000101c04005986 */ /* 0x000fe2000c101524 */
[----:B------:R-:W-:Y:S01]  /*7a80*/  ISETP.GT.AND P4, PT, R0, RZ, P1 ;  /* 0x000000ff0000720c */ /* 0x000fe20000f84270 */
[----:B------:R-:W-:Y:S01]  /*7a90*/  FMUL R40, R40, R155 ;  /* 0x0000009b28287220 */ /* 0x000fe20000400000 */
[----:B------:R-:W-:Y:S01]  /*7aa0*/  F2FP.BF16.F32.PACK_AB R31, RZ, R31 ;  /* 0x0000001fff1f723e */ /* 0x000fe200000010ff */
[----:B------:R-:W-:Y:S01]  /*7ab0*/  @P3 STG.E.U16 desc[UR36][R4.64+0x12], R29 ;  /* 0x0000121d04003986 */ /* 0x000fe2000c101524 */
[----:B------:R-:W-:Y:S01]  /*7ac0*/  ISETP.GT.AND P3, PT, R0, 0x8, P0 ;  /* 0x000000080000780c */ /* 0x000fe20000764270 */
[-C--:B------:R-:W-:Y:S01]  /*7ad0*/  FMUL R41, R41, R155.reuse ;  /* 0x0000009b29297220 */ /* 0x080fe20000400000 */
[----:B------:R-:W-:Y:S01]  /*7ae0*/  ISETP.GT.AND P0, PT, R3, 0x11, PT ;  /* 0x000000110300780c */ /* 0x000fe20003f04270 */
[----:B------:R-:W-:Y:S01]  /*7af0*/  @P2 STG.E.U16 desc[UR36][R6.64+0x10], R30 ;  /* 0x0000101e06002986 */ /* 0x000fe2000c101524 */
[----:B------:R-:W-:Y:S01]  /*7b00*/  F2FP.BF16.F32.PACK_AB R32, RZ, R32 ;  /* 0x00000020ff20723e */ /* 0x000fe200000010ff */
[-C--:B------:R-:W-:Y:S01]  /*7b10*/  FMUL R42, R42, R155.reuse ;  /* 0x0000009b2a2a7220 */ /* 0x080fe20000400000 */
[C---:B------:R-:W-:Y:S01]  /*7b20*/  ISETP.GT.AND P5, PT, R0.reuse, RZ, P0 ;  /* 0x000000ff0000720c */ /* 0x040fe200007a4270 */
[-C--:B------:R-:W-:Y:S01]  /*7b30*/  FMUL R43, R43, R155.reuse ;  /* 0x0000009b2b2b7220 */ /* 0x080fe20000400000 */
[----:B------:R-:W-:Y:S01]  /*7b40*/  ISETP.GT.AND P2, PT, R0, 0x8, P1 ;  /* 0x000000080000780c */ /* 0x000fe20000f44270 */
[-C--:B------:R-:W-:Y:S01]  /*7b50*/  FMUL R44, R44, R155.reuse ;  /* 0x0000009b2c2c7220 */ /* 0x080fe20000400000 */
[----:B------:R-:W-:Y:S01]  /*7b60*/  ISETP.GT.AND P1, PT, R3, 0x18, PT ;  /* 0x000000180300780c */ /* 0x000fe20003f24270 */
[----:B------:R-:W-:Y:S01]  /*7b70*/  FMUL R45, R45, R155 ;  /* 0x0000009b2d2d7220 */ /* 0x000fe20000400000 */
[----:B------:R-:W-:Y:S01]  /*7b80*/  F2FP.BF16.F32.PACK_AB R33, RZ, R33 ;  /* 0x00000021ff21723e */ /* 0x000fe200000010ff */
[----:B------:R-:W-:Y:S01]  /*7b90*/  @P3 STG.E.U16 desc[UR36][R6.64+0x12], R31 ;  /* 0x0000121f06003986 */ /* 0x000fe2000c101524 */
[----:B------:R-:W-:Y:S01]  /*7ba0*/  ISETP.GT.AND P3, PT, R0, 0x8, P0 ;  /* 0x000000080000780c */ /* 0x000fe20000764270 */
[-C--:B------:R-:W-:Y:S01]  /*7bb0*/  FMUL R46, R46, R155.reuse ;  /* 0x0000009b2e2e7220 */ /* 0x080fe20000400000 */
[----:B------:R-:W-:Y:S01]  /*7bc0*/  ISETP.GT.AND P0, PT, R3, 0x19, PT ;  /* 0x000000190300780c */ /* 0x000fe20003f04270 */
[----:B------:R-:W-:Y:S01]  /*7bd0*/  @P4 STG.E.U16 desc[UR36][R4.64+0x20], R32 ;  /* 0x0000202004004986 */ /* 0x000fe2000c101524 */
[C---:B------:R-:W-:Y:S01]  /*7be0*/  ISETP.GT.AND P4, PT, R0.reuse, RZ, P1 ;  /* 0x000000ff0000720c */ /* 0x040fe20000f84270 */
[-C--:B------:R-:W-:Y:S01]  /*7bf0*/  FMUL R47, R47, R155.reuse ;  /* 0x0000009b2f2f7220 */ /* 0x080fe20000400000 */
[----:B------:R-:W-:Y:S01]  /*7c00*/  F2FP.BF16.F32.PACK_AB R34, RZ, R34 ;  /* 0x00000022ff22723e */ /* 0x000fe200000010ff */
[----:B------:R-:W-:Y:S01]  /*7c10*/  @P5 STG.E.U16 desc[UR36][R4.64+0x22], R33 ;  /* 0x0000222104005986 */ /* 0x000fe2000c101524 */
[----:B------:R-:W-:Y:S01]  /*7c20*/  ISETP.GT.AND P5, PT, R0, RZ, P0 ;  /* 0x000000ff0000720c */ /* 0x000fe200007a4270 */
[----:B------:R-:W-:Y:S01]  /*7c30*/  FMUL R48, R48, R155 ;  /* 0x0000009b30307220 */ /* 0x000fe20000400000 */
[----:B------:R-:W-:Y:S01]  /*7c40*/  F2FP.BF16.F32.PACK_AB R35, RZ, R35 ;  /* 0x00000023ff23723e */ /* 0x000fe200000010ff */
[----:B------:R-:W-:Y:S01]  /*7c50*/  @P2 STG.E.U16 desc[UR36][R6.64+0x20], R34 ;  /* 0x0000202206002986 */ /* 0x000fe2000c101524 */
[----:B------:R-:W-:Y:S01]  /*7c60*/  F2FP.BF16.F32.PACK_AB R36, RZ, R36 ;  /* 0x00000024ff24723e */ /* 0x000fe200000010ff */
[-C--:B------:R-:W-:Y:S01]  /*7c70*/  FMUL R49, R49, R155.reuse ;  /* 0x0000009b31317220 */ /* 0x080fe20000400000 */
[----:B------:R-:W-:Y:S01]  /*7c80*/  ISETP.GT.AND P2, PT, R0, 0x8, P1 ;  /* 0x000000080000780c */ /* 0x000fe20000f44270 */
[----:B------:R-:W-:Y:S01]  /*7c90*/  @P3 STG.E.U16 desc[UR36][R6.64+0x22], R35 ;  /* 0x0000222306003986 */ /* 0x000fe2000c101524 */
[----:B------:R-:W-:Y:S01]  /*7ca0*/  ISETP.GT.AND P1, PT, R3, 0x20, PT ;  /* 0x000000200300780c */ /* 0x000fe20003f24270 */
[----:B------:R-:W-:Y:S01]  /*7cb0*/  FMUL R50, R50, R155 ;  /* 0x0000009b32327220 */ /* 0x000fe20000400000 */
[----:B------:R-:W-:Y:S01]  /*7cc0*/  F2FP.BF16.F32.PACK_AB R37, RZ, R37 ;  /* 0x00000025ff25723e */ /* 0x000fe200000010ff */
[----:B------:R-:W-:Y:S01]  /*7cd0*/  @P4 STG.E.U16 desc[UR36][R4.64+0x30], R36 ;  /* 0x0000302404004986 */ /* 0x000fe2000c101524 */
[C---:B------:R-:W-:Y:S01]  /*7ce0*/  ISETP.GT.AND P3, PT, R0.reuse, 0x8, P0 ;  /* 0x000000080000780c */ /* 0x040fe20000764270 */
[-C--:B------:R-:W-:Y:S01]  /*7cf0*/  FMUL R51, R51, R155.reuse ;  /* 0x0000009b33337220 */ /* 0x080fe20000400000 */
[----:B------:R-:W-:Y:S01]  /*7d00*/  ISETP.GT.AND P0, PT, R3, 0x21, PT ;  /* 0x000000210300780c */ /* 0x000fe20003f04270 */
[----:B------:R-:W-:Y:S01]  /*7d10*/  @P5 STG.E.U16 desc[UR36][R4.64+0x32], R37 ;  /* 0x0000322504005986 */ /* 0x000fe2000c101524 */
[----:B------:R-:W-:Y:S01]  /*7d20*/  ISETP.GT.AND P4, PT, R0, RZ, P1 ;  /* 0x000000ff0000720c */ /* 0x000fe20000f84270 */
[-C--:B------:R-:W-:Y:S01]  /*7d30*/  FMUL R52, R52, R155.reuse ;  /* 0x0000009b34347220 */ /* 0x080fe20000400000 */
[----:B------:R-:W-:Y:S01]  /*7d40*/  F2FP.BF16.F32.PACK_AB R38, RZ, R38 ;  /* 0x00000026ff26723e */ /* 0x000fe200000010ff */
[-C--:B------:R-:W-:Y:S01]  /*7d50*/  FMUL R53, R53, R155.reuse ;  /* 0x0000009b35357220 */ /* 0x080fe20000400000 */
        /* <DEDUP_REMOVED lines=325> */
[----:B------:R-:W-:Y:S01]  /*91b0*/  FMUL R151, R151, R155 ;  /* 0x0000009b97977220 */ /* 0x000fe20000400000 */
[----:B------:R-:W-:Y:S01]  /*91c0*/  ISETP.GT.AND P2, PT, R0, 0x8, P1 ;  /* 0x000000080000780c */ /* 0x000fe20000f44270 */
[----:B------:R-:W-:Y:S01]  /*91d0*/  @P3 STG.E.U16 desc[UR36][R6.64+0x132], R103 ;  /* 0x0001326706003986 */ /* 0x000fe2000c101524 */
[----:B------:R-:W-:-:S02]  /*91e0*/  ISETP.GT.AND P1, PT, R3, 0xa8, PT ;  /* 0x000000a80300780c */ /* 0x000fc40003f24270 */
[----:B------:R-:W-:Y:S01]  /*91f0*/  F2FP.BF16.F32.PACK_AB R105, RZ, R105 ;  /* 0x00000069ff69723e */ /* 0x000fe200000010ff */
[----:B------:R-:W-:Y:S01]  /*9200*/  @P4 STG.E.U16 desc[UR36][R4.64+0x140], R104 ;  /* 0x0001406804004986 */ /* 0x000fe2000c101524 */
[C---:B------:R-:W-:Y:S02]  /*9210*/  ISETP.GT.AND P3, PT, R0.reuse, 0x8, P0 ;  /* 0x000000080000780c */ /* 0x040fe40000764270 */
[----:B------:R-:W-:Y:S01]  /*9220*/  ISETP.GT.AND P0, PT, R3, 0xa9, PT ;  /* 0x000000a90300780c */ /* 0x000fe20003f04270 */
[----:B------:R-:W-:Y:S01]  /*9230*/  @P5 STG.E.U16 desc[UR36][R4.64+0x142], R105 ;  /* 0x0001426904005986 */ /* 0x000fe2000c101524 */
[C---:B------:R-:W-:Y:S02]  /*9240*/  ISETP.GT.AND P4, PT, R0.reuse, RZ, P1 ;  /* 0x000000ff0000720c */ /* 0x040fe40000f84270 */
[----:B------:R-:W-:Y:S02]  /*9250*/  F2FP.BF16.F32.PACK_AB R106, RZ, R106 ;  /* 0x0000006aff6a723e */ /* 0x000fe400000010ff */
[----:B------:R-:W-:-:S02]  /*9260*/  ISETP.GT.AND P5, PT, R0, RZ, P0 ;  /* 0x000000ff0000720c */ /* 0x000fc400007a4270 */
[----:B------:R-:W-:Y:S01]  /*9270*/  F2FP.BF16.F32.PACK_AB R107, RZ, R107 ;  /* 0x0000006bff6b723e */ /* 0x000fe200000010ff */
[----:B------:R-:W-:Y:S01]  /*9280*/  @P2 STG.E.U16 desc[UR36][R6.64+0x140], R106 ;  /* 0x0001406a06002986 */ /* 0x000fe2000c101524 */
[----:B------:R-:W-:Y:S02]  /*9290*/  F2FP.BF16.F32.PACK_AB R108, RZ, R108 ;  /* 0x0000006cff6c723e */ /* 0x000fe400000010ff */
[C---:B------:R-:W-:Y:S01]  /*92a0*/  ISETP.GT.AND P2, PT, R0.reuse, 0x8, P1 ;  /* 0x000000080000780c */ /* 0x040fe20000f44270 */
[----:B------:R-:W-:Y:S01]  /*92b0*/  @P3 STG.E.U16 desc[UR36][R6.64+0x142], R107 ;  /* 0x0001426b06003986 */ /* 0x000fe2000c101524 */
[----:B------:R-:W-:Y:S02]  /*92c0*/  ISETP.GT.AND P1, PT, R3, 0xb0, PT ;  /* 0x000000b00300780c */ /* 0x000fe40003f24270 */
[----:B------:R-:W-:Y:S01]  /*92d0*/  F2FP.BF16.F32.PACK_AB R109, RZ, R109 ;  /* 0x0000006dff6d723e */ /* 0x000fe200000010ff */
[----:B------:R-:W-:Y:S01]  /*92e0*/  @P4 STG.E.U16 desc[UR36][R4.64+0x150], R108 ;  /* 0x0001506c04004986 */ /* 0x000fe2000c101524 */
[----:B------:R-:W-:-:S02]  /*92f0*/  ISETP.GT.AND P3, PT, R0, 0x8, P0 ;  /* 0x000000080000780c */ /* 0x000fc40000764270 */
[----:B------:R-:W-:Y:S01]  /*9300*/  ISETP.GT.AND P0, PT, R3, 0xb1, PT ;  /* 0x000000b10300780c */ /* 0x000fe20003f04270 */
[----:B------:R-:W-:Y:S01]  /*9310*/  @P5 STG.E.U16 desc[UR36][R4.64+0x152], R109 ;  /* 0x0001526d04005986 */ /* 0x000fe2000c101524 */
[C---:B------:R-:W-:Y:S02]  /*9320*/  ISETP.GT.AND P4, PT, R0.reuse, RZ, P1 ;  /* 0x000000ff0000720c */ /* 0x040fe40000f84270 */
[----:B------:R-:W-:Y:S02]  /*9330*/  F2FP.BF16.F32.PACK_AB R110, RZ, R110 ;  /* 0x0000006eff6e723e */ /* 0x000fe400000010ff */
[----:B------:R-:W-:Y:S02]  /*9340*/  ISETP.GT.AND P5, PT, R0, RZ, P0 ;  /* 0x000000ff0000720c */ /* 0x000fe400007a4270 */
[----:B------:R-:W-:Y:S01]  /*9350*/  F2FP.BF16.F32.PACK_AB R111, RZ, R111 ;  /* 0x0000006fff6f723e */ /* 0x000fe200000010ff */
[----:B------:R-:W-:Y:S01]  /*9360*/  @P2 STG.E.U16 desc[UR36][R6.64+0x150], R110 ;  /* 0x0001506e06002986 */ /* 0x000fe2000c101524 */
[----:B------:R-:W-:-:S02]  /*9370*/  F2FP.BF16.F32.PACK_AB R112, RZ, R112 ;  /* 0x00000070ff70723e */ /* 0x000fc400000010ff */
[C---:B------:R-:W-:Y:S01]  /*9380*/  ISETP.GT.AND P2, PT, R0.reuse, 0x8, P1 ;  /* 0x000000080000780c */ /* 0x040fe20000f44270 */
[----:B------:R-:W-:Y:S01]  /*9390*/  @P3 STG.E.U16 desc[UR36][R6.64+0x152], R111 ;  /* 0x0001526f06003986 */ /* 0x000fe2000c101524 */
[C---:B------:R-:W-:Y:S02]  /*93a0*/  ISETP.GT.AND P1, PT, R3.reuse, 0xb8, PT ;  /* 0x000000b80300780c */ /* 0x040fe40003f24270 */
[----:B------:R-:W-:Y:S01]  /*93b0*/  F2FP.BF16.F32.PACK_AB R113, RZ, R113 ;  /* 0x00000071ff71723e */ /* 0x000fe200000010ff */
[----:B------:R-:W-:Y:S01]  /*93c0*/  @P4 STG.E.U16 desc[UR36][R4.64+0x160], R112 ;  /* 0x0001607004004986 */ /* 0x000fe2000c101524 */
[C---:B------:R-:W-:Y:S02]  /*93d0*/  ISETP.GT.AND P3, PT, R0.reuse, 0x8, P0 ;  /* 0x000000080000780c */ /* 0x040fe40000764270 */
[----:B------:R-:W-:Y:S01]  /*93e0*/  ISETP.GT.AND P0, PT, R3, 0xb9, PT ;  /* 0x000000b90300780c */ /* 0x000fe20003f04270 */
[----:B------:R-:W-:Y:S01]  /*93f0*/  @P5 STG.E.U16 desc[UR36][R4.64+0x162], R113 ;  /* 0x0001627104005986 */ /* 0x000fe2000c101524 */
[----:B------:R-:W-:-:S02]  /*9400*/  ISETP.GT.AND P4, PT, R0, RZ, P1 ;  /* 0x000000ff0000720c */ /* 0x000fc40000f84270 */
[----:B------:R-:W-:Y:S02]  /*9410*/  F2FP.BF16.F32.PACK_AB R114, RZ, R114 ;  /* 0x00000072ff72723e */ /* 0x000fe400000010ff */
[C---:B------:R-:W-:Y:S02]  /*9420*/  ISETP.GT.AND P5, PT, R0.reuse, RZ, P0 ;  /* 0x000000ff0000720c */ /* 0x040fe400007a4270 */
[----:B------:R-:W-:Y:S01]  /*9430*/  F2FP.BF16.F32.PACK_AB R115, RZ, R115 ;  /* 0x00000073ff73723e */ /* 0x000fe200000010ff */
[----:B------:R-:W-:Y:S01]  /*9440*/  @P2 STG.E.U16 desc[UR36][R6.64+0x160], R114 ;  /* 0x0001607206002986 */ /* 0x000fe2000c101524 */
[----:B------:R-:W-:Y:S02]  /*9450*/  F2FP.BF16.F32.PACK_AB R116, RZ, R116 ;  /* 0x00000074ff74723e */ /* 0x000fe400000010ff */
        /* <DEDUP_REMOVED lines=65> */
[----:B------:R-:W-:Y:S02]  /*9870*/  ISETP.GT.AND P5, PT, R0, RZ, P0 ;  /* 0x000000ff0000720c */ /* 0x000fe400007a4270 */
[----:B------:R-:W-:Y:S02]  /*9880*/  F2FP.BF16.F32.PACK_AB R134, RZ, R134 ;  /* 0x00000086ff86723e */ /* 0x000fe400000010ff */
[----:B------:R-:W-:Y:S02]  /*9890*/  F2FP.BF16.F32.PACK_AB R135, RZ, R135 ;  /* 0x00000087ff87723e */ /* 0x000fe400000010ff */
[----:B------:R-:W-:Y:S01]  /*98a0*/  F2FP.BF16.F32.PACK_AB R136, RZ, R136 ;  /* 0x00000088ff88723e */ /* 0x000fe200000010ff */
[----:B------:R-:W-:Y:S01]  /*98b0*/  @P2 STG.E.U16 desc[UR36][R6.64+0x1b0], R134 ;  /* 0x0001b08606002986 */ /* 0x000fe2000c101524 */
[----:B------:R-:W-:-:S02]  /*98c0*/  F2FP.BF16.F32.PACK_AB R137, RZ, R137 ;  /* 0x00000089ff89723e */ /* 0x000fc400000010ff */
[C---:B------:R-:W-:Y:S01]  /*98d0*/  ISETP.GT.AND P1, PT, R0.reuse, 0x8, P1 ;  /* 0x000000080000780c */ /* 0x040fe20000f24270 */
[----:B------:R-:W-:Y:S01]  /*98e0*/  @P3 STG.E.U16 desc[UR36][R6.64+0x1b2], R135 ;  /* 0x0001b28706003986 */ /* 0x000fe2000c101524 */
[C---:B------:R-:W-:Y:S02]  /*98f0*/  ISETP.GT.AND P2, PT, R0.reuse, 0x8, P0 ;  /* 0x000000080000780c */ /* 0x040fe40000744270 */
[C---:B------:R-:W-:Y:S01]  /*9900*/  ISETP.GT.AND P0, PT, R3.reuse, 0xe9, PT ;  /* 0x000000e90300780c */ /* 0x040fe20003f04270 */
[----:B------:R-:W-:Y:S01]  /*9910*/  @P4 STG.E.U16 desc[UR36][R4.64+0x1c0], R136 ;  /* 0x0001c08804004986 */ /* 0x000fe2000c101524 */
[----:B------:R-:W-:Y:S02]  /*9920*/  ISETP.GT.AND P4, PT, R3, 0xe8, PT ;  /* 0x000000e80300780c */ /* 0x000fe40003f84270 */
[----:B------:R-:W-:Y:S01]  /*9930*/  F2FP.BF16.F32.PACK_AB R138, RZ, R138 ;  /* 0x0000008aff8a723e */ /* 0x000fe200000010ff */
[----:B------:R-:W-:Y:S01]  /*9940*/  @P5 STG.E.U16 desc[UR36][R4.64+0x1c2], R137 ;  /* 0x0001c28904005986 */ /* 0x000fe2000c101524 */
[----:B------:R-:W-:-:S02]  /*9950*/  ISETP.GT.AND P5, PT, R0, RZ, P4 ;  /* 0x000000ff0000720c */ /* 0x000fc400027a4270 */
[----:B------:R-:W-:Y:S01]  /*9960*/  F2FP.BF16.F32.PACK_AB R139, RZ, R139 ;  /* 0x0000008bff8b723e */ /* 0x000fe200000010ff */
[----:B------:R-:W-:Y:S01]  /*9970*/  @P1 STG.E.U16 desc[UR36][R6.64+0x1c0], R138 ;  /* 0x0001c08a06001986 */ /* 0x000fe2000c101524 */
[----:B------:R-:W-:Y:S02]  /*9980*/  F2FP.BF16.F32.PACK_AB R140, RZ, R140 ;  /* 0x0000008cff8c723e */ /* 0x000fe400000010ff */
[C---:B------:R-:W-:Y:S01]  /*9990*/  ISETP.GT.AND P3, PT, R0.reuse, RZ, P0 ;  /* 0x000000ff0000720c */ /* 0x040fe20000764270 */
[----:B------:R-:W-:Y:S01]  /*99a0*/  @P2 STG.E.U16 desc[UR36][R6.64+0x1c2], R139 ;  /* 0x0001c28b06002986 */ /* 0x000fe2000c101524 */
[C---:B------:R-:W-:Y:S02]  /*99b0*/  ISETP.GT.AND P4, PT, R0.reuse, 0x8, P4 ;  /* 0x000000080000780c */ /* 0x040fe40002784270 */
[----:B------:R-:W-:Y:S02]  /*99c0*/  F2FP.BF16.F32.PACK_AB R141, RZ, R141 ;  /* 0x0000008dff8d723e */ /* 0x000fe400000010ff */
[----:B------:R-:W-:Y:S01]  /*99d0*/  F2FP.BF16.F32.PACK_AB R142, RZ, R142 ;  /* 0x0000008eff8e723e */ /* 0x000fe200000010ff */
[----:B------:R-:W-:Y:S01]  /*99e0*/  @P5 STG.E.U16 desc[UR36][R4.64+0x1d0], R140 ;  /* 0x0001d08c04005986 */ /* 0x000fe2000c101524 */
[----:B------:R-:W-:-:S02]  /*99f0*/  ISETP.GT.AND P5, PT, R0, 0x8, P0 ;  /* 0x000000080000780c */ /* 0x000fc400007a4270 */
[----:B------:R-:W-:Y:S02]  /*9a00*/  F2FP.BF16.F32.PACK_AB R143, RZ, R143 ;  /* 0x0000008fff8f723e */ /* 0x000fe400000010ff */
[C---:B------:R-:W-:Y:S01]  /*9a10*/  ISETP.GT.AND P0, PT, R3.reuse, 0xf1, PT ;  /* 0x000000f10300780c */ /* 0x040fe20003f04270 */
[----:B------:R-:W-:Y:S01]  /*9a20*/  @P3 STG.E.U16 desc[UR36][R4.64+0x1d2], R141 ;  /* 0x0001d28d04003986 */ /* 0x000fe2000c101524 */
[----:B------:R-:W-:Y:S02]  /*9a30*/  ISETP.GT.AND P3, PT, R3, 0xf0, PT ;  /* 0x000000f00300780c */ /* 0x000fe40003f64270 */
[----:B------:R-:W-:Y:S01]  /*9a40*/  F2FP.BF16.F32.PACK_AB R144, RZ, R144 ;  /* 0x00000090ff90723e */ /* 0x000fe200000010ff */
[----:B------:R-:W-:Y:S01]  /*9a50*/  @P4 STG.E.U16 desc[UR36][R6.64+0x1d0], R142 ;  /* 0x0001d08e06004986 */ /* 0x000fe2000c101524 */
[C---:B------:R-:W-:Y:S02]  /*9a60*/  ISETP.GT.AND P4, PT, R0.reuse, RZ, P3 ;  /* 0x000000ff0000720c */ /* 0x040fe40001f84270 */
[----:B------:R-:W-:Y:S01]  /*9a70*/  F2FP.BF16.F32.PACK_AB R145, RZ, R145 ;  /* 0x00000091ff91723e */ /* 0x000fe200000010ff */
[----:B------:R-:W-:Y:S01]  /*9a80*/  @P5 STG.E.U16 desc[UR36][R6.64+0x1d2], R143 ;  /* 0x0001d28f06005986 */ /* 0x000fe2000c101524 */
[----:B------:R-:W-:-:S02]  /*9a90*/  ISETP.GT.AND P5, PT, R0, RZ, P0 ;  /* 0x000000ff0000720c */ /* 0x000fc400007a4270 */
[C---:B------:R-:W-:Y:S02]  /*9aa0*/  ISETP.GT.AND P2, PT, R3.reuse, 0xf8, PT ;  /* 0x000000f80300780c */ /* 0x040fe40003f44270 */
[----:B------:R-:W-:Y:S02]  /*9ab0*/  ISETP.GT.AND P1, PT, R3, 0xf9, PT ;  /* 0x000000f90300780c */ /* 0x000fe40003f24270 */
[C---:B------:R-:W-:Y:S02]  /*9ac0*/  ISETP.GT.AND P3, PT, R0.reuse, 0x8, P3 ;  /* 0x000000080000780c */ /* 0x040fe40001f64270 */
[C---:B------:R-:W-:Y:S01]  /*9ad0*/  ISETP.GT.AND P0, PT, R0.reuse, 0x8, P0 ;  /* 0x000000080000780c */ /* 0x040fe20000704270 */
[----:B------:R-:W-:Y:S01]  /*9ae0*/  @P4 STG.E.U16 desc[UR36][R4.64+0x1e0], R144 ;  /* 0x0001e09004004986 */ /* 0x000fe2000c101524 */
[C---:B------:R-:W-:Y:S02]  /*9af0*/  ISETP.GT.AND P4, PT, R0.reuse, RZ, P1 ;  /* 0x000000ff0000720c */ /* 0x040fe40000f84270 */
[----:B------:R-:W-:Y:S01]  /*9b00*/  F2FP.BF16.F32.PACK_AB R146, RZ, R146 ;  /* 0x00000092ff92723e */ /* 0x000fe200000010ff */
[----:B------:R-:W-:Y:S01]  /*9b10*/  @P5 STG.E.U16 desc[UR36][R4.64+0x1e2], R145 ;  /* 0x0001e29104005986 */ /* 0x000fe2000c101524 */
[----:B------:R-:W-:-:S02]  /*9b20*/  ISETP.GT.AND P5, PT, R0, RZ, P2 ;  /* 0x000000ff0000720c */ /* 0x000fc400017a4270 */
[C---:B------:R-:W-:Y:S02]  /*9b30*/  ISETP.GT.AND P2, PT, R0.reuse, 0x8, P2 ;  /* 0x000000080000780c */ /* 0x040fe40001744270 */
[----:B------:R-:W-:Y:S01]  /*9b40*/  F2FP.BF16.F32.PACK_AB R147, RZ, R147 ;  /* 0x00000093ff93723e */ /* 0x000fe200000010ff */
[----:B------:R-:W-:Y:S01]  /*9b50*/  @P3 STG.E.U16 desc[UR36][R6.64+0x1e0], R146 ;  /* 0x0001e09206003986 */ /* 0x000fe2000c101524 */
[----:B------:R-:W-:Y:S02]  /*9b60*/  ISETP.GT.AND P1, PT, R0, 0x8, P1 ;  /* 0x000000080000780c */ /* 0x000fe40000f24270 */
[----:B------:R-:W-:Y:S01]  /*9b70*/  F2FP.BF16.F32.PACK_AB R148, RZ, R148 ;  /* 0x00000094ff94723e */ /* 0x000fe200000010ff */
[----:B------:R-:W-:Y:S01]  /*9b80*/  @P0 STG.E.U16 desc[UR36][R6.64+0x1e2], R147 ;  /* 0x0001e29306000986 */ /* 0x000fe2000c101524 */
[----:B------:R-:W-:Y:S02]  /*9b90*/  F2FP.BF16.F32.PACK_AB R149, RZ, R149 ;  /* 0x00000095ff95723e */ /* 0x000fe400000010ff */
[----:B------:R-:W-:Y:S01]  /*9ba0*/  F2FP.BF16.F32.PACK_AB R150, RZ, R150 ;  /* 0x00000096ff96723e */ /* 0x000fe200000010ff */
[----:B------:R-:W-:Y:S01]  /*9bb0*/  @P5 STG.E.U16 desc[UR36][R4.64+0x1f0], R148 ;  /* 0x0001f09404005986 */ /* 0x000fe2000c101524 */
[----:B------:R-:W-:-:S03]  /*9bc0*/  F2FP.BF16.F32.PACK_AB R151, RZ, R151 ;  /* 0x00000097ff97723e */ /* 0x000fc600000010ff */
[----:B------:R0:W-:Y:S02]  /*9bd0*/  @P4 STG.E.U16 desc[UR36][R4.64+0x1f2], R149 ;  /* 0x0001f29504004986 */ /* 0x0001e4000c101524 */
[----:B0-----:R-:W-:Y:S02]  /*9be0*/  @P2 IMAD.MOV.U32 R4, RZ, RZ, R6 ;  /* 0x000000ffff042224 */ /* 0x001fe400078e0006 */
[----:B------:R-:W-:-:S05]  /*9bf0*/  @P2 IMAD.MOV.U32 R5, RZ, RZ, R7 ;  /* 0x000000ffff052224 */ /* 0x000fca00078e0007 */
[----:B------:R0:W-:Y:S04]  /*9c00*/  @P2 STG.E.U16 desc[UR36][R4.64+0x1f0], R150 ;  /* 0x0001f09604002986 */ /* 0x0001e8000c101524 */
[----:B------:R0:W-:Y:S02]  /*9c10*/  @P1 STG.E.U16 desc[UR36][R6.64+0x1f2], R151 ;  /* 0x0001f29706001986 */ /* 0x0001e4000c101524 */
.L_x_286:
[----:B------:R-:W-:Y:S05]  /*9c20*/  BSYNC B0 ;  /* 0x0000000000007941 */ /* 0x000fea0003800000 */
.L_x_32:
[----:B------:R-:W-:Y:S01]  /*9c30*/  ULDC UR4, c[0x0][0xc] ;  /* 0x0000030000047ab9 */ /* 0x000fe20000000800 */
[----:B------:R-:W-:Y:S01]  /*9c40*/  ULDC UR5, c[0x0][0x10] ;  /* 0x0000040000057ab9 */ /* 0x000fe20000000800 */
[----:B0-----:R-:W0:Y:S01]  /*9c50*/  LDC R3, c[0x0][0x14] ;  /* 0x00000500ff037b82 */ /* 0x001e220000000800 */
[----:B------:R-:W-:Y:S01]  /*9c60*/  UIMAD.WIDE.U32 UR4, UR4, UR5, URZ ;  /* 0x00000005040472a5 */ /* 0x000fe2000f8e003f */
[----:B------:R-:W-:Y:S01]  /*9c70*/  PRMT R0, RZ, 0x7610, R0 ;  /* 0x00007610ff007816 */ /* 0x000fe20000000000 */
[----:B------:R-:W-:Y:S02]  /*9c80*/  IMAD.MOV.U32 R153, RZ, RZ, -0x1 ;  /* 0xffffffffff997424 */ /* 0x000fe400078e00ff */
[----:B------:R-:W-:Y:S02]  /*9c90*/  IMAD.MOV.U32 R23, RZ, RZ, -0x1 ;  /* 0xffffffffff177424 */ /* 0x000fe400078e00ff */
[----:B0-----:R-:W-:-:S04]  /*9ca0*/  IMAD.WIDE.U32 R16, R3, UR4, R16 ;  /* 0x0000000403107c25 */ /* 0x001fc8000f8e0010 */
[----:B------:R-:W-:Y:S01]  /*9cb0*/  IMAD R3, R3, UR5, RZ ;  /* 0x0000000503037c24 */ /* 0x000fe2000f8e02ff */
[----:B------:R-:W-:Y:S02]  /*9cc0*/  ULDC.64 UR4, c[0x0][0x650] ;  /* 0x0001940000047ab9 */ /* 0x000fe40000000a00 */
[----:B------:R-:W-:Y:S01]  /*9cd0*/  ISETP.GE.U32.AND P0, PT, R16, UR4, PT ;  /* 0x0000000410007c0c */ /* 0x000fe2000bf06070 */
[----:B------:R-:W-:-:S05]  /*9ce0*/  IMAD.IADD R17, R17, 0x1, R3 ;  /* 0x0000000111117824 */ /* 0x000fca00078e0203 */
[----:B------:R-:W-:-:S13]  /*9cf0*/  ISETP.GE.U32.AND.EX P0, PT, R17, UR5, PT, P0 ;  /* 0x0000000511007c0c */ /* 0x000fda000bf06100 */
[----:B------:R-:W-:Y:S05]  /*9d00*/  @P0 BRA `(.L_x_287) ;  /* 0x0000000400640947 */ /* 0x000fea0003800000 */
[----:B------:R-:W0:Y:S01]  /*9d10*/  S2R R12, SR_CTAID.X ;  /* 0x00000000000c7919 */ /* 0x000e220000002500 */
[----:B------:R-:W0:Y:S01]  /*9d20*/  LDC.64 R10, c[0x0][0x628] ;  /* 0x00018a00ff0a7b82 */ /* 0x000e220000000a00 */
[----:B------:R-:W-:Y:S01]  /*9d30*/  ULDC UR4, c[0x0][0x150] ;  /* 0x0000540000047ab9 */ /* 0x000fe20000000800 */
[----:B-1234-:R-:W-:Y:S01]  /*9d40*/  IMAD.MOV.U32 R8, RZ, RZ, R16 ;  /* 0x000000ffff087224 */ /* 0x01efe200078e0010 */
[----:B-----5:R-:W1:Y:S01]  /*9d50*/  S2R R24, SR_CTAID.Y ;  /* 0x0000000000187919 */ /* 0x020e620000002600 */
[----:B------:R-:W-:-:S04]  /*9d60*/  IMAD.MOV.U32 R9, RZ, RZ, R17 ;  /* 0x000000ffff097224 */ /* 0x000fc800078e0011 */
[----:B------:R-:W2:Y:S08]  /*9d70*/  LDC R21, c[0x0][0x144] ;  /* 0x00005100ff157b82 */ /* 0x000eb00000000800 */
[----:B------:R-:W3:Y:S08]  /*9d80*/  LDC R0, c[0x0][0x630] ;  /* 0x00018c00ff007b82 */ /* 0x000ef00000000800 */
[----:B------:R-:W4:Y:S01]  /*9d90*/  LDC.64 R14, c[0x0][0x620] ;  /* 0x00018800ff0e7b82 */ /* 0x000f220000000a00 */
[----:B0-----:R-:W-:-:S04]  /*9da0*/  ISETP.NE.U32.AND P0, PT, R10, RZ, PT ;  /* 0x000000ff0a00720c */ /* 0x001fc80003f05070 */
[----:B------:R-:W-:Y:S02]  /*9db0*/  ISETP.NE.AND.EX P0, PT, R11, RZ, PT, P0 ;  /* 0x000000ff0b00720c */ /* 0x000fe40003f05300 */
[----:B------:R-:W-:-:S05]  /*9dc0*/  I2FP.F32.U32 R3, R12 ;  /* 0x0000000c00037245 */ /* 0x000fca0000201000 */
[----:B------:R-:W-:-:S04]  /*9dd0*/  FMUL R3, R3, UR4 ;  /* 0x0000000403037c20 */ /* 0x000fc80008400000 */
[----:B------:R0:W0:Y:S02]  /*9de0*/  F2I.U32.TRUNC.NTZ R20, R3 ;  /* 0x0000000300147305 */ /* 0x000024000020f000 */
[----:B-123--:R-:W-:Y:S05]  /*9df0*/  @!P0 BRA `(.L_x_288) ;  /* 0x0000000000288947 */ /* 0x00efea0003800000 */
[----:B0-----:R-:W0:Y:S02]  /*9e00*/  LDC R3, c[0x0][0x634] ;  /* 0x00018d00ff037b82 */ /* 0x001e240000000800 */
        /* <DEDUP_REMOVED lines=9> */
.L_x_288:
[----:B------:R-:W1:Y:S01]  /*9ea0*/  LDC.64 R28, c[0x0][0x640] ;  /* 0x00019000ff1c7b82 */ /* 0x000e620000000a00 */
[-CC-:B------:R-:W-:Y:S01]  /*9eb0*/  SHF.R.U64 R23, R8, R0.reuse, R9.reuse ;  /* 0x0000000008177219 */ /* 0x180fe20000001209 */
[----:B0-----:R-:W-:Y:S01]  /*9ec0*/  IMAD.MOV R20, RZ, RZ, -R20 ;  /* 0x000000ffff147224 */ /* 0x001fe200078e0a14 */
[----:B------:R-:W-:Y:S01]  /*9ed0*/  SHF.R.U32.HI R0, RZ, R0, R9 ;  /* 0x00000000ff007219 */ /* 0x000fe20000011609 */
[----:B------:R-:W-:Y:S01]  /*9ee0*/  ULDC UR4, c[0x0][0x154] ;  /* 0x0000550000047ab9 */ /* 0x000fe20000000800 */
[----:B------:R-:W-:Y:S01]  /*9ef0*/  IADD3 R3, P0, RZ, -R23, RZ ;  /* 0x80000017ff037210 */ /* 0x000fe20007f1e0ff */
[----:B------:R-:W-:Y:S02]  /*9f00*/  IMAD R21, R21, R20, R12 ;  /* 0x0000001415157224 */ /* 0x000fe400078e020c */
[----:B------:R-:W0:Y:S01]  /*9f10*/  LDC R6, c[0x0][0x618] ;  /* 0x00018600ff067b82 */ /* 0x000e220000000800 */
[----:B------:R-:W-:Y:S02]  /*9f20*/  IMAD.MOV.U32 R7, RZ, RZ, 0x1 ;  /* 0x00000001ff077424 */ /* 0x000fe400078e00ff */
[----:B------:R-:W-:-:S04]  /*9f30*/  IMAD.X R5, RZ, RZ, ~R0, P0 ;  /* 0x000000ffff057224 */ /* 0x000fc800000e0e00 */
[-C--:B----4-:R-:W-:Y:S01]  /*9f40*/  IMAD R0, R5, R14.reuse, RZ ;  /* 0x0000000e05007224 */ /* 0x090fe200078e02ff */
[----:B------:R-:W2:Y:S01]  /*9f50*/  LDC R8, c[0x0][0x608] ;  /* 0x00018200ff087b82 */ /* 0x000ea20000000800 */
[----:B------:R-:W-:-:S04]  /*9f60*/  IMAD.WIDE.U32 R4, R3, R14, R16 ;  /* 0x0000000e03047225 */ /* 0x000fc800078e0010 */
[----:B------:R-:W-:Y:S01]  /*9f70*/  IMAD R3, R3, R15, R0 ;  /* 0x0000000f03037224 */ /* 0x000fe200078e0200 */
[----:B------:R-:W-:Y:S02]  /*9f80*/  I2FP.F32.U32 R0, R24 ;  /* 0x0000001800007245 */ /* 0x000fe40000201000 */
[----:B------:R-:W3:Y:S01]  /*9f90*/  LDC R26, c[0x0][0x658] ;  /* 0x00019600ff1a7b82 */ /* 0x000ee20000000800 */
[----:B------:R-:W-:Y:S01]  /*9fa0*/  IMAD.IADD R3, R5, 0x1, R3 ;  /* 0x0000000105037824 */ /* 0x000fe200078e0203 */
[----:B-1----:R-:W-:Y:S01]  /*9fb0*/  ISETP.NE.U32.AND P0, PT, R28, RZ, PT ;  /* 0x000000ff1c00720c */ /* 0x002fe20003f05070 */
[----:B------:R-:W-:Y:S01]  /*9fc0*/  FMUL R0, R0, UR4 ;  /* 0x0000000400007c20 */ /* 0x000fe20008400000 */
[----:B------:R-:W-:Y:S02]  /*9fd0*/  IMAD.MOV.U32 R5, RZ, RZ, -0x1 ;  /* 0xffffffffff057424 */ /* 0x000fe400078e00ff */
[----:B------:R-:W-:Y:S01]  /*9fe0*/  ISETP.NE.AND.EX P0, PT, R29, RZ, PT, P0 ;  /* 0x000000ff1d00720c */ /* 0x000fe20003f05300 */
[----:B------:R1:W4:Y:S01]  /*9ff0*/  F2I.U32.TRUNC.NTZ R13, R0 ;  /* 0x00000000000d7305 */ /* 0x000322000020f000 */
[----:B------:R-:W1:Y:S01]  /*a000*/  LDC R15, c[0x0][0x148] ;  /* 0x00005200ff0f7b82 */ /* 0x000e620000000800 */
[----:B0-----:R-:W-:-:S02]  /*a010*/  SHF.R.U64 R12, R4, R6, R3 ;  /* 0x00000006040c7219 */ /* 0x001fc40000001203 */
[----:B------:R-:W-:-:S05]  /*a020*/  SHF.R.U32.HI R3, RZ, R6, R3 ;  /* 0x00000006ff037219 */ /* 0x000fca0000011603 */
[----:B------:R-:W0:Y:S01]  /*a030*/  LDC R20, c[0x0][0x600] ;  /* 0x00018000ff147b82 */ /* 0x000e220000000800 */
[-CC-:B--2---:R-:W-:Y:S02]  /*a040*/  SHF.R.U64 R10, R12, R8.reuse, R3.reuse ;  /* 0x000000080c0a7219 */ /* 0x184fe40000001203 */
[----:B------:R-:W-:-:S05]  /*a050*/  SHF.R.U32.HI R3, RZ, R8, R3 ;  /* 0x00000008ff037219 */ /* 0x000fca0000011603 */
[----:B------:R-:W2:Y:S01]  /*a060*/  LDC R27, c[0x0][0x648] ;  /* 0x00019200ff1b7b82 */ /* 0x000ea20000000800 */
[-C--:B---3--:R-:W-:Y:S02]  /*a070*/  SHF.L.U32 R4, R5, R26.reuse, RZ ;  /* 0x0000001a05047219 */ /* 0x088fe400000006ff */
[--C-:B------:R-:W-:Y:S02]  /*a080*/  SHF.R.U64 R14, R10, R26, R3.reuse ;  /* 0x0000001a0a0e7219 */ /* 0x100fe40000001203 */
[----:B------:R-:W-:Y:S02]  /*a090*/  LOP3.LUT R25, RZ, R4, RZ, 0x33, !PT ;  /* 0x00000004ff197212 */ /* 0x000fe400078e33ff */
[-C--:B------:R-:W-:Y:S01]  /*a0a0*/  SHF.R.U32.HI R5, RZ, R26.reuse, R3 ;  /* 0x0000001aff057219 */ /* 0x080fe20000011603 */
[----:B------:R-:W3:Y:S01]  /*a0b0*/  LDC R30, c[0x0][0x638] ;  /* 0x00018e00ff1e7b82 */ /* 0x000ee20000000800 */
[----:B------:R-:W-:Y:S01]  /*a0c0*/  SHF.L.U32 R154, R7, R26, RZ ;  /* 0x0000001a079a7219 */ /* 0x000fe200000006ff */
[----:B------:R-:W-:-:S06]  /*a0d0*/  IMAD.MOV.U32 R4, RZ, RZ, R14 ;  /* 0x000000ffff047224 */ /* 0x000fcc00078e000e */
[----:B------:R-:W0:Y:S01]  /*a0e0*/  LDC R31, c[0x0][0x610] ;  /* 0x00018400ff1f7b82 */ /* 0x000e220000000800 */
[----:B----4-:R-:W-:Y:S05]  /*a0f0*/  @!P0 BRA `(.L_x_289) ;  /* 0x0000000000288947 */ /* 0x010fea0003800000 */
        /* <DEDUP_REMOVED lines=10> */
.L_x_289:
[----:B------:R-:W-:Y:S01]  /*a1a0*/  ISETP.NE.AND P0, PT, R2, 0x1, PT ;  /* 0x000000010200780c */ /* 0x000fe20003f05270 */
[----:B0-----:R-:W-:Y:S01]  /*a1b0*/  VIADD R7, R20, 0xffffffff ;  /* 0xffffffff14077836 */ /* 0x001fe20000000000 */
[----:B-12---:R-:W-:Y:S01]  /*a1c0*/  SHF.R.U64 R0, R4, R27, R5 ;  /* 0x0000001b04007219 */ /* 0x006fe20000001205 */
[----:B------:R-:W-:Y:S01]  /*a1d0*/  IMAD.MOV R13, RZ, RZ, -R13 ;  /* 0x000000ffff0d7224 */ /* 0x000fe200078e0a0d */
[----:B------:R-:W-:Y:S01]  /*a1e0*/  LOP3.LUT R5, R10, R25, RZ, 0xc0, !PT ;  /* 0x000000190a057212 */ /* 0x000fe200078ec0ff */
[----:B------:R-:W-:Y:S02]  /*a1f0*/  IMAD.MOV.U32 R4, RZ, RZ, 0x1 ;  /* 0x00000001ff047424 */ /* 0x000fe400078e00ff */
[----:B------:R-:W-:Y:S02]  /*a200*/  IMAD.MOV R3, RZ, RZ, -R0 ;  /* 0x000000ffff037224 */ /* 0x000fe400078e0a00 */
[----:B------:R-:W-:Y:S01]  /*a210*/  IMAD R154, R154, R0, R5 ;  /* 0x000000009a9a7224 */ /* 0x000fe200078e0205 */
[----:B------:R-:W-:Y:S01]  /*a220*/  LOP3.LUT R5, R12, R7, RZ, 0xc0, !PT ;  /* 0x000000070c057212 */ /* 0x000fe200078ec0ff */
[----:B---3--:R-:W-:-:S02]  /*a230*/  IMAD R0, R3, R30, R14 ;  /* 0x0000001e03007224 */ /* 0x008fc400078e020e */
[----:B------:R-:W-:Y:S02]  /*a240*/  @P0 IMAD R21, R15, R13, R24 ;  /* 0x0000000d0f150224 */ /* 0x000fe400078e0218 */
[----:B------:R-:W-:Y:S01]  /*a250*/  IMAD R3, R0, R20, R5 ;  /* 0x0000001400037224 */ /* 0x000fe200078e0205 */
[----:B------:R-:W-:Y:S01]  /*a260*/  PRMT R0, R4, 0x7610, R0 ;  /* 0x0000761004007816 */ /* 0x000fe20000000000 */
[----:B------:R-:W-:-:S05]  /*a270*/  IMAD R154, R154, R31, R21 ;  /* 0x0000001f9a9a7224 */ /* 0x000fca00078e0215 */
[----:B------:R-:W-:Y:S02]  /*a280*/  SEL R153, R3, R154, !P0 ;  /* 0x0000009a03997207 */ /* 0x000fe40004000000 */
[----:B------:R-:W-:-:S07]  /*a290*/  SEL R154, R154, R3, !P0 ;  /* 0x000000039a9a7207 */ /* 0x000fce0004000000 */
.L_x_287:
[----:B------:R-:W-:-:S13]  /*a2a0*/  LOP3.LUT P0, RZ, R0, 0xff, RZ, 0xc0, !PT ;  /* 0x000000ff00ff7812 */ /* 0x000fda000780c0ff */
[----:B------:R-:W-:Y:S05]  /*a2b0*/  @P0 BRA `(.L_x_290) ;  /* 0xffffff6c00d00947 */ /* 0x000fea000383ffff */
[----:B------:R-:W-:Y:S05]  /*a2c0*/  EXIT ;  /* 0x000000000000794d */ /* 0x000fea0003800000 */
.L_x_7:
[----:B0-----:R-:W-:Y:S01]  /*a2d0*/  ULDC.64 UR4, c[0x0][0x650] ;  /* 0x0001940000047ab9 */ /* 0x001fe20000000a00 */
        /* <DEDUP_REMOVED lines=25> */
.L_x_292:
[----:B------:R-:W0:Y:S01]  /*a470*/  LDC.64 R28, c[0x0][0x640] ;  /* 0x00019000ff1c7b82 */ /* 0x000e220000000a00 */
[-CC-:B------:R-:W-:Y:S01]  /*a480*/  SHF.R.U64 R22, R12, R6.reuse, R13.reuse ;  /* 0x000000060c167219 */ /* 0x180fe2000000120d */
[----:B------:R-:W-:Y:S01]  /*a490*/  IMAD.MOV.U32 R30, RZ, RZ, 0x1 ;  /* 0x00000001ff1e7424 */ /* 0x000fe200078e00ff */
[----:B------:R-:W-:Y:S02]  /*a4a0*/  SHF.R.U32.HI R6, RZ, R6, R13 ;  /* 0x00000006ff067219 */ /* 0x000fe4000001160d */
        /* <DEDUP_REMOVED lines=8> */
[----:B------:R-:W-:Y:S01]  /*a530*/  IMAD.IADD R9, R9, 0x1, R11 ;  /* 0x0000000109097824 */ /* 0x000fe200078e020b */
[----:B0-----:R-:W-:-:S04]  /*a540*/  ISETP.NE.U32.AND P0, PT, R28, RZ, PT ;  /* 0x000000ff1c00720c */ /* 0x001fc80003f05070 */
[----:B------:R-:W-:Y:S02]  /*a550*/  ISETP.NE.AND.EX P0, PT, R29, RZ, PT, P0 ;  /* 0x000000ff1d00720c */ /* 0x000fe40003f05300 */
[----:B------:R-:W0:Y:S01]  /*a560*/  LDC R20, c[0x0][0x600] ;  /* 0x00018000ff147b82 */ /* 0x000e220000000800 */
[-CC-:B-1----:R-:W-:Y:S01]  /*a570*/  SHF.R.U64 R14, R8, R10.reuse, R9.reuse ;  /* 0x0000000a080e7219 */ /* 0x182fe20000001209 */
[----:B------:R-:W-:Y:S01]  /*a580*/  IMAD.MOV.U32 R8, RZ, RZ, -0x1 ;  /* 0xffffffffff087424 */ /* 0x000fe200078e00ff */
[----:B------:R-:W-:-:S05]  /*a590*/  SHF.R.U32.HI R9, RZ, R10, R9 ;  /* 0x0000000aff097219 */ /* 0x000fca0000011609 */
[----:B------:R-:W1:Y:S01]  /*a5a0*/  LDC R26, c[0x0][0x648] ;  /* 0x00019200ff1a7b82 */ /* 0x000e620000000800 */
[-CC-:B--2---:R-:W-:Y:S02]  /*a5b0*/  SHF.R.U64 R21, R14, R12.reuse, R9.reuse ;  /* 0x0000000c0e157219 */ /* 0x184fe40000001209 */
[----:B------:R-:W-:-:S05]  /*a5c0*/  SHF.R.U32.HI R6, RZ, R12, R9 ;  /* 0x0000000cff067219 */ /* 0x000fca0000011609 */
[----:B------:R-:W2:Y:S01]  /*a5d0*/  LDC R27, c[0x0][0x638] ;  /* 0x00018e00ff1b7b82 */ /* 0x000ea20000000800 */
[-C--:B---3--:R-:W-:Y:S02]  /*a5e0*/  SHF.L.U32 R8, R8, R25.reuse, RZ ;  /* 0x0000001908087219 */ /* 0x088fe400000006ff */
[-CC-:B------:R-:W-:Y:S02]  /*a5f0*/  SHF.R.U64 R23, R21, R25.reuse, R6.reuse ;  /* 0x0000001915177219 */ /* 0x180fe40000001206 */
[----:B------:R-:W-:Y:S02]  /*a600*/  LOP3.LUT R32, RZ, R8, RZ, 0x33, !PT ;  /* 0x00000008ff207212 */ /* 0x000fe400078e33ff */
[----:B------:R-:W-:Y:S01]  /*a610*/  SHF.R.U32.HI R9, RZ, R25, R6 ;  /* 0x00000019ff097219 */ /* 0x000fe20000011606 */
[----:B------:R-:W3:Y:S01]  /*a620*/  LDC R31, c[0x0][0x610] ;  /* 0x00018400ff1f7b82 */ /* 0x000ee20000000800 */
[----:B------:R-:W-:Y:S01]  /*a630*/  IMAD.MOV.U32 R8, RZ, RZ, R23 ;  /* 0x000000ffff087224 */ /* 0x000fe200078e0017 */
[----:B------:R-:W-:Y:S06]  /*a640*/  @!P0 BRA `(.L_x_293) ;  /* 0x0000000000288947 */ /* 0x000fec0003800000 */
        /* <DEDUP_REMOVED lines=10> */
.L_x_293:
[----:B------:R-:W-:Y:S02]  /*a6f0*/  ISETP.NE.AND P0, PT, R2, 0x1, PT ;  /* 0x000000010200780c */ /* 0x000fe40003f05270 */
[----:B-1----:R-:W-:Y:S01]  /*a700*/  SHF.R.U64 R6, R8, R26, R9 ;  /* 0x0000001a08067219 */ /* 0x002fe20000001209 */
[----:B0-----:R-:W-:Y:S01]  /*a710*/  VIADD R9, R20, 0xffffffff ;  /* 0xffffffff14097836 */ /* 0x001fe20000000000 */
[----:B------:R-:W-:Y:S02]  /*a720*/  SHF.L.U32 R30, R30, R25, RZ ;  /* 0x000000191e1e7219 */ /* 0x000fe400000006ff */
[----:B------:R-:W-:Y:S01]  /*a730*/  LOP3.LUT R5, R21, R32, RZ, 0xc0, !PT ;  /* 0x0000002015057212 */ /* 0x000fe200078ec0ff */
[----:B------:R-:W-:-:S04]  /*a740*/  IMAD.MOV R8, RZ, RZ, -R6 ;  /* 0x000000ffff087224 */ /* 0x000fc800078e0a06 */
[----:B------:R-:W-:Y:S01]  /*a750*/  IMAD R6, R30, R6, R5 ;  /* 0x000000061e067224 */ /* 0x000fe200078e0205 */
[----:B------:R-:W-:Y:S01]  /*a760*/  LOP3.LUT R5, R14, R9, RZ, 0xc0, !PT ;  /* 0x000000090e057212 */ /* 0x000fe200078ec0ff */
[----:B------:R-:W-:Y:S02]  /*a770*/  @P0 IMAD R3, R7, R24, R4 ;  /* 0x0000001807030224 */ /* 0x000fe400078e0204 */
[----:B--2---:R-:W-:Y:S02]  /*a780*/  IMAD R4, R8, R27, R23 ;  /* 0x0000001b08047224 */ /* 0x004fe400078e0217 */
[----:B---3--:R-:W-:Y:S02]  /*a790*/  IMAD R3, R6, R31, R3 ;  /* 0x0000001f06037224 */ /* 0x008fe400078e0203 */
[----:B------:R-:W-:Y:S02]  /*a7a0*/  IMAD R4, R4, R20, R5 ;  /* 0x0000001404047224 */ /* 0x000fe400078e0205 */
[----:B------:R-:W-:-:S02]  /*a7b0*/  IMAD.MOV.U32 R8, RZ, RZ, 0x1 ;  /* 0x00000001ff087424 */ /* 0x000fc400078e00ff */
[----:B------:R-:W-:Y:S01]  /*a7c0*/  IMAD.MOV.U32 R6, RZ, RZ, R22 ;  /* 0x000000ffff067224 */ /* 0x000fe200078e0016 */
[----:B------:R-:W-:Y:S02]  /*a7d0*/  SEL R20, R4, R3, !P0 ;  /* 0x0000000304147207 */ /* 0x000fe40004000000 */
[----:B------:R-:W-:-:S07]  /*a7e0*/  SEL R21, R3, R4, !P0 ;  /* 0x0000000403157207 */ /* 0x000fce0004000000 */
.L_x_291:
[----:B------:R-:W-:-:S08]  /*a7f0*/  NOP ;  /* 0x0000000000007918 */ /* 0x000fd00000000000 */
[----:B------:R-:W0:-:S00]  /*a800*/  USETMAXREG.DEALLOC.CTAPOOL 0x28 ;  /* 0x00000028000079c8 */ /* 0x000e0000080e0500 */
[----:B0-----:R-:W-:-:S13]  /*a810*/  ISETP.NE.AND P0, PT, R0, RZ, PT ;  /* 0x000000ff0000720c */ /* 0x001fda0003f05270 */
[----:B------:R-:W-:Y:S05]  /*a820*/  @P0 EXIT ;  /* 0x000000000000094d */ /* 0x000fea0003800000 */
[----:B------:R-:W-:Y:S01]  /*a830*/  LOP3.LUT P0, RZ, R8, 0xff, RZ, 0xc0, !PT ;  /* 0x000000ff08ff7812 */ /* 0x000fe2000780c0ff */
[----:B------:R-:W-:Y:S02]  /*a840*/  IMAD.MOV.U32 R0, RZ, RZ, 0x1 ;  /* 0x00000001ff007424 */ /* 0x000fe400078e00ff */
[----:B------:R-:W-:-:S10]  /*a850*/  IMAD.MOV.U32 R3, RZ, RZ, RZ ;  /* 0x000000ffff037224 */ /* 0x000fd400078e00ff */
[----:B------:R-:W-:Y:S05]  /*a860*/  @!P0 BRA `(.L_x_294) ;  /* 0x0000000c00448947 */ /* 0x000fea0003800000 */
[----:B------:R-:W0:Y:S01]  /*a870*/  LDC R0, c[0x0][0x28c] ;  /* 0x0000a300ff007b82 */ /* 0x000e220000000800 */
[----:B------:R-:W1:Y:S01]  /*a880*/  S2R R9, SR_CgaCtaId ;  /* 0x0000000000097919 */ /* 0x000e620000008800 */
[----:B------:R-:W-:Y:S01]  /*a890*/  ULDC UR5, c[0x0][0x600] ;  /* 0x0001800000057ab9 */ /* 0x000fe20000000800 */
[----:B------:R-:W-:Y:S01]  /*a8a0*/  ULDC UR4, c[0x0][0xc] ;  /* 0x0000030000047ab9 */ /* 0x000fe20000000800 */
[----:B------:R-:W-:Y:S01]  /*a8b0*/  UIADD3 UR16, UR5, -0x1, URZ ;  /* 0xffffffff05107890 */ /* 0x000fe2000fffe03f */
[----:B------:R-:W-:Y:S01]  /*a8c0*/  BSSY B0, `(.L_x_294) ;  /* 0x00000cb000007945 */ /* 0x000fe20003800000 */
[----:B------:R-:W-:Y:S01]  /*a8d0*/  ULDC UR6, c[0x0][0x658] ;  /* 0x0001960000067ab9 */ /* 0x000fe20000000800 */
[----:B------:R-:W-:Y:S01]  /*a8e0*/  ULDC UR5, c[0x0][0x10] ;  /* 0x0000040000057ab9 */ /* 0x000fe20000000800 */
[----:B------:R-:W-:Y:S01]  /*a8f0*/  UMOV UR7, 0xffffffff ;  /* 0xffffffff00077882 */ /* 0x000fe20000000000 */
[----:B------:R-:W-:Y:S01]  /*a900*/  UMOV UR8, 0x1 ;  /* 0x0000000100087882 */ /* 0x000fe20000000000 */
[----:B------:R-:W-:Y:S01]  /*a910*/  UIMAD.WIDE.U32 UR4, UR4, UR5, URZ ;  /* 0x00000005040472a5 */ /* 0x000fe2000f8e003f */
[----:B------:R-:W-:Y:S01]  /*a920*/  IMAD.MOV.U32 R10, RZ, RZ, 0x1 ;  /* 0x00000001ff0a7424 */ /* 0x000fe200078e00ff */
[----:B------:R-:W-:Y:S01]  /*a930*/  USHF.L.U32 UR7, UR7, UR6, URZ ;  /* 0x0000000607077299 */ /* 0x000fe2000800063f */
[----:B------:R-:W-:Y:S01]  /*a940*/  LOP3.LUT R13, R19, 0x2, RZ, 0xfc, !PT ;  /* 0x00000002130d7812 */ /* 0x000fe200078efcff */
[----:B------:R-:W-:-:S02]  /*a950*/  USHF.L.U32 UR18, UR8, UR6, URZ ;  /* 0x0000000608127299 */ /* 0x000fc4000800063f */
[----:B------:R-:W-:Y:S01]  /*a960*/  ULOP3.LUT UR17, URZ, UR7, URZ, 0x33, !UPT ;  /* 0x000000073f117292 */ /* 0x000fe2000f8e333f */
[----:B------:R-:W-:Y:S01]  /*a970*/  ULDC UR6, c[0x0][0x14] ;  /* 0x0000050000067ab9 */ /* 0x000fe20000000800 */
[----:B------:R-:W-:Y:S01]  /*a980*/  ULDC.64 UR22, c[0x0][0x198] ;  /* 0x0000660000167ab9 */ /* 0x000fe20000000a00 */
[----:B------:R-:W-:Y:S02]  /*a990*/  UIMAD.WIDE.U32 UR20, UR4, UR6, URZ ;  /* 0x00000006041472a5 */ /* 0x000fe4000f8e003f */
[----:B------:R-:W-:Y:S01]  /*a9a0*/  UIMAD UR13, UR5, UR6, URZ ;  /* 0x00000006050d72a4 */ /* 0x000fe2000f8e023f */
[----:B0-----:R-:W-:-:S03]  /*a9b0*/  VIADD R0, R0, 0x3f ;  /* 0x0000003f00007836 */ /* 0x001fc60000000000 */
[----:B------:R-:W-:Y:S02]  /*a9c0*/  UIADD3 UR13, UR21, UR13, URZ ;  /* 0x0000000d150d7290 */ /* 0x000fe4000fffe03f */
[----:B------:R-:W-:-:S04]  /*a9d0*/  SHF.R.S32.HI R3, RZ, 0x1f, R0 ;  /* 0x0000001fff037819 */ /* 0x000fc80000011400 */
[----:B------:R-:W-:Y:S01]  /*a9e0*/  LEA.HI R8, R3, R0, RZ, 0x6 ;  /* 0x0000000003087211 */ /* 0x000fe200078f30ff */
[----:B-1----:R-:W-:Y:S02]  /*a9f0*/  IMAD.SHL.U32 R11, R9, 0x80, RZ ;  /* 0x00000080090b7824 */ /* 0x002fe400078e00ff */
[----:B------:R-:W-:Y:S01]  /*aa00*/  IMAD.MOV.U32 R0, RZ, RZ, 0x1 ;  /* 0x00000001ff007424 */ /* 0x000fe200078e00ff */
[----:B------:R-:W-:Y:S01]  /*aa10*/  SHF.R.S32.HI R8, RZ, 0x6, R8 ;  /* 0x00000006ff087819 */ /* 0x000fe20000011408 */
[----:B------:R-:W-:Y:S01]  /*aa20*/  IMAD.MOV.U32 R3, RZ, RZ, RZ ;  /* 0x000000ffff037224 */ /* 0x000fe200078e00ff */
[----:B------:R-:W-:Y:S01]  /*aa30*/  LOP3.LUT R11, R11, 0x80, RZ, 0xc0, !PT ;  /* 0x000000800b0b7812 */ /* 0x000fe200078ec0ff */
[----:B------:R-:W-:Y:S02]  /*aa40*/  IMAD.SHL.U32 R9, R9, 0x2000, RZ ;  /* 0x0000200009097824 */ /* 0x000fe400078e00ff */
[----:B------:R-:W-:-:S07]  /*aa50*/  VIADD R12, R8, 0x1 ;  /* 0x00000001080c7836 */ /* 0x000fce0000000000 */
.L_x_305:
[----:B------:R-:W-:-:S03]  /*aa60*/  UMOV UR4, 0xffffffff ;  /* 0xffffffff00047882 */ /* 0x000fc60000000000 */
[----:B------:R-:W-:Y:S05]  /*aa70*/  BRA.DIV UR4, `(.L_x_295) ;  /* 0x0000000e04a87947 */ /* 0x000fea000b800000 */
[----:B------:R-:W-:-:S13]  /*aa80*/  ELECT P6, URZ, PT ;  /* 0x00000000003f782f */ /* 0x000fda00038c0000 */
.L_x_316:
[----:B------:R-:W0:Y:S01]  /*aa90*/  LDC R4, c[0x0][0x28c] ;  /* 0x0000a300ff047b82 */ /* 0x000e220000000800 */
[----:B------:R-:W-:Y:S01]  /*aaa0*/  BSSY B1, `(.L_x_296) ;  /* 0x0000038000017945 */ /* 0x000fe20003800000 */
[----:B0-----:R-:W-:-:S13]  /*aab0*/  ISETP.LT.OR P6, PT, R4, 0x1, !P6 ;  /* 0x000000010400780c */ /* 0x001fda00077c1670 */
[----:B------:R-:W-:Y:S05]  /*aac0*/  @P6 BRA `(.L_x_297) ;  /* 0x0000000000d46947 */ /* 0x000fea0003800000 */
[----:B------:R-:W-:Y:S02]  /*aad0*/  IMAD R20, R20, 0x100, R11 ;  /* 0x0000010014147824 */ /* 0x000fe400078e020b */
[----:B------:R-:W-:Y:S02]  /*aae0*/  IMAD.SHL.U32 R21, R21, 0x80, RZ ;  /* 0x0000008015157824 */ /* 0x000fe400078e00ff */
[----:B------:R-:W-:Y:S02]  /*aaf0*/  IMAD.MOV.U32 R24, RZ, RZ, RZ ;  /* 0x000000ffff187224 */ /* 0x000fe400078e00ff */
[----:B------:R-:W-:Y:S02]  /*ab00*/  IMAD.MOV.U32 R4, RZ, RZ, R12 ;  /* 0x000000ffff047224 */ /* 0x000fe400078e000c */
[----:B------:R-:W-:Y:S02]  /*ab10*/  IMAD.MOV.U32 R5, RZ, RZ, R0 ;  /* 0x000000ffff057224 */ /* 0x000fe400078e0000 */
[----:B------:R-:W-:-:S07]  /*ab20*/  IMAD.MOV.U32 R7, RZ, RZ, R3 ;  /* 0x000000ffff077224 */ /* 0x000fce00078e0003 */
.L_x_300:
[----:B------:R-:W0:Y:S01]  /*ab30*/  S2R R15, SR_CgaCtaId ;  /* 0x00000000000f7919 */ /* 0x000e220000008800 */
[----:B------:R-:W-:Y:S02]  /*ab40*/  MOV R14, 0x400 ;  /* 0x00000400000e7802 */ /* 0x000fe40000000f00 */
[----:B------:R-:W-:Y:S02]  /*ab50*/  LOP3.LUT P1, RZ, R18, 0x7f, RZ, 0xc0, !PT ;  /* 0x0000007f12ff7812 */ /* 0x000fe4000782c0ff */
[----:B0-----:R-:W-:Y:S02]  /*ab60*/  LEA R22, R15, R14, 0x18 ;  /* 0x0000000e0f167211 */ /* 0x001fe400078ec0ff */
[----:B------:R-:W-:-:S09]  /*ab70*/  SHF.L.U32 R14, R5, 0x1f, RZ ;  /* 0x0000001f050e7819 */ /* 0x000fd200000006ff */
[----:B------:R-:W0:Y:S01]  /*ab80*/  @!P1 LDC R15, c[0x0][0x500] ;  /* 0x00014000ff0f9b82 */ /* 0x000e220000000800 */
[----:B------:R-:W-:-:S04]  /*ab90*/  IMAD R23, R7, 0x8, R22 ;  /* 0x0000000807177824 */ /* 0x000fc800078e0216 */
[----:B------:R-:W1:Y:S02]  /*aba0*/  SYNCS.PHASECHK.TRANS64.TRYWAIT P0, [R23+URZ+0x20], R14 ;  /* 0x0000200e170075a7 */ /* 0x000e64000800017f */
[----:B-1----:R-:W-:Y:S05]  /*abb0*/  @!P0 BRA `(.L_x_298) ;  /* 0x0000000c00788947 */ /* 0x002fea0003800000 */
.L_x_317:
[----:B-1----:R-:W-:Y:S01]  /*abc0*/  PRMT R14, R13, 0x9910, RZ ;  /* 0x000099100d0e7816 */ /* 0x002fe200000000ff */
[----:B0-----:R0:W-:Y:S03]  /*abd0*/  @!P1 SYNCS.ARRIVE.TRANS64 RZ, [R23+URZ], R15 ;  /* 0x0000000f17ff99a7 */ /* 0x0011e6000800003f */
[----:B------:R-:W-:-:S13]  /*abe0*/  ISETP.NE.AND P0, PT, R14, 0x2, PT ;  /* 0x000000020e00780c */ /* 0x000fda0003f05270 */
[----:B0-----:R-:W-:Y:S05]  /*abf0*/  @P0 BRA `(.L_x_299) ;  /* 0x0000000000040947 */ /* 0x001fea0003800000 */
[----:B------:R-:W-:Y:S01]  /*ac00*/  BPT.TRAP 0x1 ;  /* 0x000000040000795c */ /* 0x000fe20000300000 */
.L_x_299:
[----:B------:R-:W-:Y:S01]  /*ac10*/  IMAD.SHL.U32 R14, R7, 0x4000, RZ ;  /* 0x00004000070e7824 */ /* 0x000fe200078e00ff */
[----:B------:R-:W-:Y:S01]  /*ac20*/  R2UR UR9, R23 ;  /* 0x00000000170972ca */ /* 0x000fe200000e0000 */
[----:B------:R-:W-:Y:S01]  /*ac30*/  VIADD R4, R4, 0xffffffff ;  /* 0xffffffff04047836 */ /* 0x000fe20000000000 */
[----:B------:R-:W-:Y:S01]  /*ac40*/  R2UR UR11, R21 ;  /* 0x00000000150b72ca */ /* 0x000fe200000e0000 */
[----:B------:R-:W-:Y:S01]  /*ac50*/  UIADD3 UR4, UP0, UR22, 0xf0, URZ ;  /* 0x000000f016047890 */ /* 0x000fe2000ff1e03f */
[----:B------:R-:W-:Y:S01]  /*ac60*/  LOP3.LUT R15, R14, 0x2000, R9, 0xf8, !PT ;  /* 0x000020000e0f7812 */ /* 0x000fe200078ef809 */
[----:B------:R-:W-:Y:S01]  /*ac70*/  UIADD3 UR24, UP1, UR22, 0x1f0, URZ ;  /* 0x000001f016187890 */ /* 0x000fe2000ff3e03f */
[----:B------:R-:W-:Y:S01]  /*ac80*/  IADD3 R14, R22, 0x100, R14 ;  /* 0x00000100160e7810 */ /* 0x000fe20007ffe00e */
[----:B------:R-:W-:Y:S01]  /*ac90*/  UIADD3.X UR5, URZ, UR23, URZ, UP0, !UPT ;  /* 0x000000173f057290 */ /* 0x000fe200087fe43f */
[----:B------:R-:W-:Y:S01]  /*aca0*/  R2UR UR10, R24 ;  /* 0x00000000180a72ca */ /* 0x000fe200000e0000 */
[----:B------:R-:W-:Y:S01]  /*acb0*/  IMAD R15, R15, 0x2, R22 ;  /* 0x000000020f0f7824 */ /* 0x000fe200078e0216 */
[----:B------:R-:W-:Y:S01]  /*acc0*/  R2UR UR14, R14 ;  /* 0x000000000e0e72ca */ /* 0x000fe200000e0000 */
[----:B------:R-:W-:Y:S01]  /*acd0*/  VIADD R7, R7, 0x1 ;  /* 0x0000000107077836 */ /* 0x000fe20000000000 */
[----:B------:R-:W-:Y:S01]  /*ace0*/  R2UR UR12, R6 ;  /* 0x00000000060c72ca */ /* 0x000fe200000e0000 */
[----:B------:R-:W-:Y:S01]  /*acf0*/  UIADD3.X UR25, URZ, UR23, URZ, UP1, !UPT ;  /* 0x000000173f197290 */ /* 0x000fe20008ffe43f */
[----:B------:R-:W-:Y:S01]  /*ad00*/  R2UR UR8, R15 ;  /* 0x000000000f0872ca */ /* 0x000fe200000e0000 */
[----:B------:R-:W-:Y:S01]  /*ad10*/  UMOV UR6, 0x0 ;  /* 0x0000000000067882 */ /* 0x000fe20000000000 */
[----:B------:R-:W-:Y:S01]  /*ad20*/  R2UR UR19, R20 ;  /* 0x00000000141372ca */ /* 0x000fe200000e0000 */
[----:B------:R-:W-:Y:S01]  /*ad30*/  UMOV UR7, 0x10000000 ;  /* 0x1000000000077882 */ /* 0x000fe20000000000 */
[----:B------:R-:W-:Y:S01]  /*ad40*/  ISETP.GT.AND P1, PT, R4, 0x1, PT ;  /* 0x000000010400780c */ /* 0x000fe20003f24270 */
[----:B------:R-:W-:Y:S01]  /*ad50*/  UMOV UR26, 0x30000 ;  /* 0x00030000001a7882 */ /* 0x000fe20000000000 */
[----:B------:R-:W-:Y:S01]  /*ad60*/  ISETP.NE.AND P0, PT, R7, 0x4, PT ;  /* 0x000000040700780c */ /* 0x000fe20003f05270 */
[----:B------:R-:W-:-:S03]  /*ad70*/  VIADD R24, R24, 0x40 ;  /* 0x0000004018187836 */ /* 0x000fc60000000000 */
[----:B------:R-:W-:Y:S02]  /*ad80*/  SEL R14, RZ, 0x1, P0 ;  /* 0x00000001ff0e7807 */ /* 0x000fe40000000000 */
[----:B------:R-:W-:Y:S01]  /*ad90*/  SEL R7, R7, RZ, P0 ;  /* 0x000000ff07077207 */ /* 0x000fe20000000000 */
[----:B------:R-:W-:Y:S01]  /*ada0*/  UIADD3 UR15, UR8, 0x10100, URZ ;  /* 0x00010100080f7890 */ /* 0x000fe2000fffe03f */
[----:B------:R-:W-:Y:S02]  /*adb0*/  LOP3.LUT R5, R5, R14, RZ, 0x3c, !PT ;  /* 0x0000000e05057212 */ /* 0x000fe400078e3cff */
[----:B------:R-:W-:Y:S02]  /*adc0*/  UMOV UR8, UR14 ;  /* 0x0000000e00087c82 */ /* 0x000fe40008000000 */
[----:B------:R0:W-:Y:S02]  /*add0*/  UTMALDG.3D [UR8], [UR4], desc[UR6] ;  /* 0x00000608040075b4 */ /* 0x0001e40008011000 */
[----:B0-----:R-:W-:Y:S01]  /*ade0*/  UMOV UR8, UR15 ;  /* 0x0000000f00087c82 */ /* 0x001fe20008000000 */
[----:B------:R-:W-:-:S02]  /*adf0*/  UMOV UR11, UR19 ;  /* 0x00000013000b7c82 */ /* 0x000fc40008000000 */
[----:B------:R0:W-:Y:S02]  /*ae00*/  UTMALDG.3D.MULTICAST [UR8], [UR24], UR26, desc[UR6] ;  /* 0x00000608180073b4 */ /* 0x0001e4000801181a */
[----:B0-----:R-:W-:Y:S05]  /*ae10*/  @P1 BRA `(.L_x_300) ;  /* 0xfffffffc00441947 */ /* 0x001fea000383ffff */
.L_x_297:
[----:B------:R-:W-:Y:S05]  /*ae20*/  BSYNC B1 ;  /* 0x0000000000017941 */ /* 0x000fea0003800000 */
.L_x_296:
[----:B------:R-:W-:Y:S01]  /*ae30*/  LOP3.LUT P1, RZ, R10, 0xff, RZ, 0xc0, !PT ;  /* 0x000000ff0aff7812 */ /* 0x000fe2000782c0ff */
[----:B------:R-:W-:Y:S01]  /*ae40*/  IMAD.IADD R3, R8, 0x1, R3 ;  /* 0x0000000108037824 */ /* 0x000fe200078e0203 */
[----:B------:R-:W-:Y:S01]  /*ae50*/  IADD3 R16, P2, R16, UR20, RZ ;  /* 0x0000001410107c10 */ /* 0x000fe2000ff5e0ff */
[----:B------:R-:W-:Y:S01]  /*ae60*/  ULDC.64 UR4, c[0x0][0x650] ;  /* 0x0001940000047ab9 */ /* 0x000fe20000000a00 */
[----:B------:R-:W-:Y:S01]  /*ae70*/  BSSY B1, `(.L_x_301) ;  /* 0x000006d000017945 */ /* 0x000fe20003800000 */
[----:B------:R-:W-:Y:S01]  /*ae80*/  IMAD.MOV.U32 R21, RZ, RZ, -0x1 ;  /* 0xffffffffff157424 */ /* 0x000fe200078e00ff */
[----:B------:R-:W-:Y:S01]  /*ae90*/  ISETP.GT.U32.AND P0, PT, R3, 0x3, PT ;  /* 0x000000030300780c */ /* 0x000fe20003f04070 */
[----:B------:R-:W-:Y:S01]  /*aea0*/  IMAD.MOV.U32 R20, RZ, RZ, -0x1 ;  /* 0xffffffffff147424 */ /* 0x000fe200078e00ff */
[----:B------:R-:W-:Y:S02]  /*aeb0*/  SHF.R.U32.HI R4, RZ, 0x2, R3 ;  /* 0x00000002ff047819 */ /* 0x000fe40000011603 */
[----:B------:R-:W-:-:S02]  /*aec0*/  ISETP.LT.U32.AND P0, PT, R8, 0x4, P0 ;  /* 0x000000040800780c */ /* 0x000fc40000701070 */
[----:B------:R-:W-:Y:S01]  /*aed0*/  IADD3.X R17, R17, UR13, RZ, P2, !PT ;  /* 0x0000000d11117c10 */ /* 0x000fe200097fe4ff */
[----:B------:R-:W0:Y:S01]  /*aee0*/  @P1 S2R R6, SR_CgaCtaId ;  /* 0x0000000000061919 */ /* 0x000e220000008800 */
[----:B------:R-:W-:Y:S02]  /*aef0*/  @P1 MOV R5, 0x400 ;  /* 0x0000040000051802 */ /* 0x000fe40000000f00 */
[----:B------:R-:W-:Y:S02]  /*af00*/  ISETP.GE.U32.AND P2, PT, R16, UR4, PT ;  /* 0x0000000410007c0c */ /* 0x000fe4000bf46070 */
[----:B------:R-:W-:Y:S02]  /*af10*/  LOP3.LUT R4, R4, 0x1, RZ, 0xc0, !PT ;  /* 0x0000000104047812 */ /* 0x000fe400078ec0ff */
[----:B------:R-:W-:Y:S02]  /*af20*/  LOP3.LUT R3, R3, 0x3, RZ, 0xc0, !PT ;  /* 0x0000000303037812 */ /* 0x000fe400078ec0ff */
[----:B------:R-:W-:-:S02]  /*af30*/  PRMT R10, RZ, 0x7610, R10 ;  /* 0x00007610ff0a7816 */ /* 0x000fc4000000000a */
[----:B0-----:R-:W-:Y:S01]  /*af40*/  @P1 LEA R5, R6, R5, 0x18 ;  /* 0x0000000506051211 */ /* 0x001fe200078ec0ff */
[----:B------:R-:W-:-:S03]  /*af50*/  IMAD.MOV.U32 R6, RZ, RZ, -0x1 ;  /* 0xffffffffff067424 */ /* 0x000fc600078e00ff */
[----:B------:R0:W-:Y:S01]  /*af60*/  @P1 SYNCS.ARRIVE.TRANS64.A1T0 RZ, [R5+URZ+0x58], RZ ;  /* 0x000058ff05ff19a7 */ /* 0x0001e2000810003f */
[----:B------:R-:W-:-:S04]  /*af70*/  ISETP.NE.U32.AND P1, PT, R4, 0x1, PT ;  /* 0x000000010400780c */ /* 0x000fc80003f25070 */
[----:B------:R-:W-:Y:S02]  /*af80*/  ISETP.GT.U32.AND P1, PT, R8, 0x3, !P1 ;  /* 0x000000030800780c */ /* 0x000fe40004f24070 */
[----:B0-----:R-:W-:Y:S02]  /*af90*/  SEL R5, RZ, 0x1, !P0 ;  /* 0x00000001ff057807 */ /* 0x001fe40004000000 */
[----:B------:R-:W-:Y:S02]  /*afa0*/  ISETP.GE.U32.AND.EX P0, PT, R17, UR5, PT, P2 ;  /* 0x0000000511007c0c */ /* 0x000fe4000bf06120 */
[----:B------:R-:W-:-:S04]  /*afb0*/  SEL R4, RZ, 0x1, !P1 ;  /* 0x00000001ff047807 */ /* 0x000fc80004800000 */
[----:B------:R-:W-:Y:S02]  /*afc0*/  LOP3.LUT R0, R4, R0, R5, 0x96, !PT ;  /* 0x0000000004007212 */ /* 0x000fe400078e9605 */
[----:B------:R-:W-:-:S05]  /*afd0*/  PRMT R4, RZ, 0x7610, R4 ;  /* 0x00007610ff047816 */ /* 0x000fca0000000004 */
[----:B------:R-:W-:Y:S05]  /*afe0*/  @P0 BRA `(.L_x_302) ;  /* 0x0000000400540947 */ /* 0x000fea0003800000 */
[----:B------:R-:W0:Y:S01]  /*aff0*/  S2R R15, SR_CTAID.X ;  /* 0x00000000000f7919 */ /* 0x000e220000002500 */
[----:B------:R-:W-:Y:S01]  /*b000*/  ULDC.64 UR4, c[0x0][0x628] ;  /* 0x00018a0000047ab9 */ /* 0x000fe20000000a00 */
[----:B------:R-:W-:Y:S01]  /*b010*/  ULDC UR7, c[0x0][0x630] ;  /* 0x00018c0000077ab9 */ /* 0x000fe20000000800 */
[----:B------:R-:W-:Y:S01]  /*b020*/  ISETP.NE.U32.AND P0, PT, RZ, UR4, PT ;  /* 0x00000004ff007c0c */ /* 0x000fe2000bf05070 */
[----:B------:R-:W1:Y:S01]  /*b030*/  S2R R20, SR_CTAID.Y ;  /* 0x0000000000147919 */ /* 0x000e620000002600 */
[----:B------:R-:W-:Y:S01]  /*b040*/  ULDC UR8, c[0x0][0x150] ;  /* 0x0000540000087ab9 */ /* 0x000fe20000000800 */
[----:B------:R-:W-:Y:S01]  /*b050*/  IMAD.MOV.U32 R4, RZ, RZ, R16 ;  /* 0x000000ffff047224 */ /* 0x000fe200078e0010 */
[----:B------:R-:W-:Y:S01]  /*b060*/  ISETP.NE.AND.EX P0, PT, RZ, UR5, PT, P0 ;  /* 0x00000005ff007c0c */ /* 0x000fe2000bf05300 */
[----:B------:R-:W-:Y:S01]  /*b070*/  IMAD.MOV.U32 R5, RZ, RZ, R17 ;  /* 0x000000ffff057224 */ /* 0x000fe200078e0011 */
[----:B0-----:R-:W-:-:S11]  /*b080*/  I2FP.F32.U32 R22, R15 ;  /* 0x0000000f00167245 */ /* 0x001fd60000201000 */
[----:B------:R-:W-:Y:S05]  /*b090*/  @!P0 BRA `(.L_x_303) ;  /* 0x0000000000288947 */ /* 0x000fea0003800000 */
[----:B------:R-:W-:Y:S02]  /*b0a0*/  ULDC UR6, c[0x0][0x634] ;  /* 0x00018d0000067ab9 */ /* 0x000fe40000000800 */
[----:B------:R-:W-:-:S05]  /*b0b0*/  IADD3 R5, P0, R16, UR6, RZ ;  /* 0x0000000610057c10 */ /* 0x000fca000ff1e0ff */
[----:B------:R-:W-:-:S04]  /*b0c0*/  IMAD.X R21, RZ, RZ, R17, P0 ;  /* 0x000000ffff157224 */ /* 0x000fc800000e0611 */
[----:B------:R-:W-:-:S04]  /*b0d0*/  IMAD.WIDE.U32 R6, R21, UR4, RZ ;  /* 0x0000000415067c25 */ /* 0x000fc8000f8e00ff */
[----:B------:R-:W-:-:S04]  /*b0e0*/  IMAD.WIDE.U32 R6, P0, R5, UR5, R6 ;  /* 0x0000000505067c25 */ /* 0x000fc8000f800006 */
[----:B------:R-:W-:-:S04]  /*b0f0*/  IMAD.WIDE.U32 R4, R5, UR4, RZ ;  /* 0x0000000405047c25 */ /* 0x000fc8000f8e00ff */
[----:B------:R-:W-:Y:S01]  /*b100*/  IMAD.MOV.U32 R4, RZ, RZ, R7 ;  /* 0x000000ffff047224 */ /* 0x000fe200078e0007 */
[----:B------:R-:W-:Y:S01]  /*b110*/  IADD3 RZ, P1, R5, R6, RZ ;  /* 0x0000000605ff7210 */ /* 0x000fe20007f3e0ff */
[----:B------:R-:W-:-:S04]  /*b120*/  IMAD.X R5, RZ, RZ, RZ, P0 ;  /* 0x000000ffff057224 */ /* 0x000fc800000e06ff */
[----:B------:R-:W-:-:S08]  /*b130*/  IMAD.WIDE.U32.X R4, R21, UR5, R4, P1 ;  /* 0x0000000515047c25 */ /* 0x000fd000088e0404 */
.L_x_303:
[--C-:B------:R-:W-:Y:S01]  /*b140*/  SHF.R.U64 R14, R4, UR7, R5.reuse ;  /* 0x00000007040e7c19 */ /* 0x100fe20008001205 */
[----:B------:R-:W-:Y:S01]  /*b150*/  FMUL R22, R22, UR8 ;  /* 0x0000000816167c20 */ /* 0x000fe20008400000 */
[----:B------:R-:W-:Y:S01]  /*b160*/  SHF.R.U32.HI R4, RZ, UR7, R5 ;  /* 0x00000007ff047c19 */ /* 0x000fe20008011605 */
[----:B------:R-:W0:Y:S01]  /*b170*/  LDC R6, c[0x0][0x144] ;  /* 0x00005100ff067b82 */ /* 0x000e220000000800 */
[----:B------:R-:W-:Y:S01]  /*b180*/  IADD3 R5, P0, RZ, -R14, RZ ;  /* 0x8000000eff057210 */ /* 0x000fe20007f1e0ff */
[----:B------:R-:W-:Y:S01]  /*b190*/  ULDC UR6, c[0x0][0x154] ;  /* 0x0000550000067ab9 */ /* 0x000fe20000000800 */
[----:B-1----:R-:W-:Y:S01]  /*b1a0*/  I2FP.F32.U32 R7, R20 ;  /* 0x0000001400077245 */ /* 0x002fe20000201000 */
[----:B------:R-:W1:Y:S01]  /*b1b0*/  F2I.U32.TRUNC.NTZ R22, R22 ;  /* 0x0000001600167305 */ /* 0x000e62000020f000 */
[----:B------:R-:W-:Y:S01]  /*b1c0*/  ULDC.64 UR4, c[0x0][0x620] ;  /* 0x0001880000047ab9 */ /* 0x000fe20000000a00 */
[----:B------:R-:W-:Y:S01]  /*b1d0*/  IMAD.X R4, RZ, RZ, ~R4, P0 ;  /* 0x000000ffff047224 */ /* 0x000fe200000e0e04 */
[----:B------:R-:W-:Y:S01]  /*b1e0*/  ISETP.NE.AND P2, PT, R2, 0x1, PT ;  /* 0x000000010200780c */ /* 0x000fe20003f45270 */
[----:B------:R-:W-:Y:S01]  /*b1f0*/  FMUL R23, R7, UR6 ;  /* 0x0000000607177c20 */ /* 0x000fe20008400000 */
[----:B------:R-:W2:Y:S01]  /*b200*/  LDC R25, c[0x0][0x148] ;  /* 0x00005200ff197b82 */ /* 0x000ea20000000800 */
[----:B------:R-:W-:Y:S01]  /*b210*/  IMAD R4, R4, UR4, RZ ;  /* 0x0000000404047c24 */ /* 0x000fe2000f8e02ff */
[----:B------:R-:W-:-:S02]  /*b220*/  ULDC.64 UR6, c[0x0][0x640] ;  /* 0x0001900000067ab9 */ /* 0x000fc40000000a00 */
[----:B------:R-:W-:Y:S01]  /*b230*/  ISETP.NE.U32.AND P0, PT, RZ, UR6, PT ;  /* 0x00000006ff007c0c */ /* 0x000fe2000bf05070 */
[----:B------:R-:W3:Y:S01]  /*b240*/  F2I.U32.TRUNC.NTZ R23, R23 ;  /* 0x0000001700177305 */ /* 0x000ee2000020f000 */
[C---:B------:R-:W-:Y:S02]  /*b250*/  IMAD R7, R5.reuse, UR5, R4 ;  /* 0x0000000505077c24 */ /* 0x040fe4000f8e0204 */
[----:B------:R-:W-:Y:S01]  /*b260*/  IMAD.WIDE.U32 R4, R5, UR4, R16 ;  /* 0x0000000405047c25 */ /* 0x000fe2000f8e0010 */
[----:B------:R-:W-:Y:S01]  /*b270*/  ULDC UR4, c[0x0][0x618] ;  /* 0x0001860000047ab9 */ /* 0x000fe20000000800 */
[----:B------:R-:W-:Y:S02]  /*b280*/  ISETP.NE.AND.EX P0, PT, RZ, UR7, PT, P0 ;  /* 0x00000007ff007c0c */ /* 0x000fe4000bf05300 */
[----:B------:R-:W-:Y:S02]  /*b290*/  IMAD.IADD R5, R5, 0x1, R7 ;  /* 0x0000000105057824 */ /* 0x000fe400078e0207 */
[----:B-1----:R-:W-:-:S03]  /*b2a0*/  IMAD.MOV R22, RZ, RZ, -R22 ;  /* 0x000000ffff167224 */ /* 0x002fc600078e0a16 */
[----:B------:R-:W-:Y:S01]  /*b2b0*/  SHF.R.U64 R21, R4, UR4, R5 ;  /* 0x0000000404157c19 */ /* 0x000fe20008001205 */
[----:B0-----:R-:W-:Y:S01]  /*b2c0*/  IMAD R15, R6, R22, R15 ;  /* 0x00000016060f7224 */ /* 0x001fe200078e020f */
[----:B------:R-:W-:Y:S01]  /*b2d0*/  SHF.R.U32.HI R4, RZ, UR4, R5 ;  /* 0x00000004ff047c19 */ /* 0x000fe20008011605 */
[----:B------:R-:W-:Y:S01]  /*b2e0*/  ULDC UR4, c[0x0][0x608] ;  /* 0x0001820000047ab9 */ /* 0x000fe20000000800 */
[----:B---3--:R-:W-:Y:S02]  /*b2f0*/  IMAD.MOV R6, RZ, RZ, -R23 ;  /* 0x000000ffff067224 */ /* 0x008fe400078e0a17 */
[--C-:B------:R-:W-:Y:S02]  /*b300*/  SHF.R.U64 R22, R21, UR4, R4.reuse ;  /* 0x0000000415167c19 */ /* 0x100fe40008001204 */
[----:B------:R-:W-:Y:S01]  /*b310*/  SHF.R.U32.HI R5, RZ, UR4, R4 ;  /* 0x00000004ff057c19 */ /* 0x000fe20008011604 */
[----:B------:R-:W-:Y:S01]  /*b320*/  ULDC UR4, c[0x0][0x658] ;  /* 0x0001960000047ab9 */ /* 0x000fe20000000800 */
[----:B--2---:R-:W-:-:S02]  /*b330*/  @P2 IMAD R15, R25, R6, R20 ;  /* 0x00000006190f2224 */ /* 0x004fc400078e0214 */
[--C-:B------:R-:W-:Y:S02]  /*b340*/  SHF.R.U64 R20, R22, UR4, R5.reuse ;  /* 0x0000000416147c19 */ /* 0x100fe40008001205 */
[----:B------:R-:W-:-:S03]  /*b350*/  SHF.R.U32.HI R23, RZ, UR4, R5 ;  /* 0x00000004ff177c19 */ /* 0x000fc60008011605 */
[----:B------:R-:W-:Y:S02]  /*b360*/  IMAD.MOV.U32 R6, RZ, RZ, R20 ;  /* 0x000000ffff067224 */ /* 0x000fe400078e0014 */
[----:B------:R-:W-:Y:S01]  /*b370*/  IMAD.MOV.U32 R5, RZ, RZ, R23 ;  /* 0x000000ffff057224 */ /* 0x000fe200078e0017 */
[----:B------:R-:W-:Y:S06]  /*b380*/  @!P0 BRA `(.L_x_304) ;  /* 0x00000000002c8947 */ /* 0x000fec0003800000 */
        /* <DEDUP_REMOVED lines=9> */
[----:B------:R-:W-:-:S04]  /*b420*/  IMAD.WIDE.U32.X R4, R23, UR7, R4, P1 ;  /* 0x0000000717047c25 */ /* 0x000fc800088e0404 */
[----:B------:R-:W-:-:S07]  /*b430*/  IMAD.MOV.U32 R6, RZ, RZ, R4 ;  /* 0x000000ffff067224 */ /* 0x000fce00078e0004 */
.L_x_304:
[----:B------:R-:W-:Y:S01]  /*b440*/  ULDC UR4, c[0x0][0x648] ;  /* 0x0001920000047ab9 */ /* 0x000fe20000000800 */
[----:B------:R-:W-:Y:S01]  /*b450*/  LOP3.LUT R4, R22, UR17, RZ, 0xc0, !PT ;  /* 0x0000001116047c12 */ /* 0x000fe2000f8ec0ff */
[----:B------:R-:W-:Y:S01]  /*b460*/  ULDC UR5, c[0x0][0x610] ;  /* 0x0001840000057ab9 */ /* 0x000fe20000000800 */
[----:B------:R-:W-:Y:S01]  /*b470*/  SHF.R.U64 R5, R6, UR4, R5 ;  /* 0x0000000406057c19 */ /* 0x000fe20008001205 */
[----:B------:R-:W-:Y:S01]  /*b480*/  ULDC UR4, c[0x0][0x638] ;  /* 0x00018e0000047ab9 */ /* 0x000fe20000000800 */
[----:B------:R-:W-:-:S03]  /*b490*/  LOP3.LUT R21, R21, UR16, RZ, 0xc0, !PT ;  /* 0x0000001015157c12 */ /* 0x000fc6000f8ec0ff */
[----:B------:R-:W-:Y:S02]  /*b4a0*/  IMAD.MOV R7, RZ, RZ, -R5 ;  /* 0x000000ffff077224 */ /* 0x000fe400078e0a05 */
[----:B------:R-:W-:Y:S02]  /*b4b0*/  IMAD R4, R5, UR18, R4 ;  /* 0x0000001205047c24 */ /* 0x000fe4000f8e0204 */
[----:B------:R-:W-:Y:S01]  /*b4c0*/  IMAD R20, R7, UR4, R20 ;  /* 0x0000000407147c24 */ /* 0x000fe2000f8e0214 */
[----:B------:R-:W-:Y:S01]  /*b4d0*/  ULDC UR4, c[0x0][0x600] ;  /* 0x0001800000047ab9 */ /* 0x000fe20000000800 */
[----:B------:R-:W-:Y:S02]  /*b4e0*/  IMAD R15, R4, UR5, R15 ;  /* 0x00000005040f7c24 */ /* 0x000fe4000f8e020f */
[----:B------:R-:W-:Y:S02]  /*b4f0*/  IMAD R6, R20, UR4, R21 ;  /* 0x0000000414067c24 */ /* 0x000fe4000f8e0215 */
[----:B------:R-:W-:-:S03]  /*b500*/  IMAD.MOV.U32 R4, RZ, RZ, 0x1 ;  /* 0x00000001ff047424 */ /* 0x000fc600078e00ff */
[----:B------:R-:W-:Y:S02]  /*b510*/  SEL R20, R6, R15, !P2 ;  /* 0x0000000f06147207 */ /* 0x000fe40005000000 */
[----:B------:R-:W-:Y:S01]  /*b520*/  SEL R21, R15, R6, !P2 ;  /* 0x000000060f157207 */ /* 0x000fe20005000000 */
[----:B------:R-:W-:-:S07]  /*b530*/  IMAD.MOV.U32 R6, RZ, RZ, R14 ;  /* 0x000000ffff067224 */ /* 0x000fce00078e000e */
.L_x_302:
[----:B------:R-:W-:Y:S05]  /*b540*/  BSYNC B1 ;  /* 0x0000000000017941 */ /* 0x000fea0003800000 */
.L_x_301:
[----:B------:R-:W-:-:S13]  /*b550*/  LOP3.LUT P0, RZ, R4, 0xff, RZ, 0xc0, !PT ;  /* 0x000000ff04ff7812 */ /* 0x000fda000780c0ff */
[----:B------:R-:W-:Y:S05]  /*b560*/  @P0 BRA `(.L_x_305) ;  /* 0xfffffff4003c0947 */ /* 0x000fea000383ffff */
[----:B------:R-:W-:Y:S05]  /*b570*/  BSYNC B0 ;  /* 0x0000000000007941 */ /* 0x000fea0003800000 */
.L_x_294:
[----:B------:R-:W-:-:S03]  /*b580*/  UMOV UR4, 0xffffffff ;  /* 0xffffffff00047882 */ /* 0x000fc60000000000 */
[----:B------:R-:W-:Y:S05]  /*b590*/  BRA.DIV UR4, `(.L_x_306) ;  /* 0x0000000604147947 */ /* 0x000fea000b800000 */
[----:B------:R-:W-:-:S13]  /*b5a0*/  ELECT P6, URZ, PT ;  /* 0x00000000003f782f */ /* 0x000fda00038c0000 */
.L_x_320:
[----:B------:R-:W-:Y:S04]  /*b5b0*/  BSSY B0, `(.L_x_307) ;  /* 0x000002b000007945 */ /* 0x000fe80003800000 */
[----:B------:R-:W-:Y:S05]  /*b5c0*/  @!P6 BRA `(.L_x_308) ;  /* 0x0000000000a4e947 */ /* 0x000fea0003800000 */
[----:B------:R-:W-:-:S04]  /*b5d0*/  LOP3.LUT R19, R19, 0x2, RZ, 0xfc, !PT ;  /* 0x0000000213137812 */ /* 0x000fc800078efcff */
[----:B------:R-:W-:-:S13]  /*b5e0*/  ISETP.NE.AND P0, PT, R19, 0x3, PT ;  /* 0x000000031300780c */ /* 0x000fda0003f05270 */
[----:B------:R-:W-:Y:S05]  /*b5f0*/  @!P0 BRA `(.L_x_309) ;  /* 0x0000000000048947 */ /* 0x000fea0003800000 */
[----:B------:R-:W-:Y:S01]  /*b600*/  BPT.TRAP 0x1 ;  /* 0x000000040000795c */ /* 0x000fe20000300000 */
.L_x_309:
[----:B------:R-:W0:Y:S01]  /*b610*/  S2R R5, SR_CgaCtaId ;  /* 0x0000000000057919 */ /* 0x000e220000008800 */
[----:B------:R-:W-:Y:S02]  /*b620*/  MOV R2, 0x400 ;  /* 0x0000040000027802 */ /* 0x000fe40000000f00 */
[----:B------:R-:W-:Y:S02]  /*b630*/  SHF.L.U32 R4, R0, 0x1f, RZ ;  /* 0x0000001f00047819 */ /* 0x000fe400000006ff */
[----:B0-----:R-:W-:-:S05]  /*b640*/  LEA R2, R5, R2, 0x18 ;  /* 0x0000000205027211 */ /* 0x001fca00078ec0ff */
[----:B------:R-:W-:-:S04]  /*b650*/  VIADD R2, R2, 0x20 ;  /* 0x0000002002027836 */ /* 0x000fc80000000000 */
[C---:B------:R-:W-:Y:S02]  /*b660*/  IMAD R7, R3.reuse, 0x8, R2 ;  /* 0x0000000803077824 */ /* 0x040fe400078e0202 */
[----:B------:R-:W-:Y:S02]  /*b670*/  VIADD R3, R3, 0x1 ;  /* 0x0000000103037836 */ /* 0x000fe40000000000 */
[----:B------:R-:W0:Y:S03]  /*b680*/  SYNCS.PHASECHK.TRANS64.TRYWAIT P0, [R7+URZ], R4 ;  /* 0x00000004070075a7 */ /* 0x000e26000800017f */
[----:B------:R-:W-:-:S04]  /*b690*/  ISETP.NE.AND P1, PT, R3, 0x4, PT ;  /* 0x000000040300780c */ /* 0x000fc80003f25270 */
[----:B------:R-:W-:Y:S02]  /*b6a0*/  SEL R5, RZ, 0x1, P1 ;  /* 0x00000001ff057807 */ /* 0x000fe40000800000 */
[----:B------:R-:W-:Y:S02]  /*b6b0*/  SEL R3, R3, RZ, P1 ;  /* 0x000000ff03037207 */ /* 0x000fe40000800000 */
[----:B------:R-:W-:-:S03]  /*b6c0*/  LOP3.LUT R6, R0, R5, RZ, 0x3c, !PT ;  /* 0x0000000500067212 */ /* 0x000fc600078e3cff */
[----:B------:R-:W-:Y:S01]  /*b6d0*/  IMAD R8, R3, 0x8, R2 ;  /* 0x0000000803087824 */ /* 0x000fe200078e0202 */
[----:B------:R-:W-:Y:S01]  /*b6e0*/  SHF.L.U32 R5, R6, 0x1f, RZ ;  /* 0x0000001f06057819 */ /* 0x000fe200000006ff */
[----:B0-----:R-:W-:Y:S06]  /*b6f0*/  @!P0 BRA `(.L_x_310) ;  /* 0x0000000000dc8947 */ /* 0x001fec0003800000 */
.L_x_321:
[----:B------:R-:W1:Y:S01]  /*b700*/  SYNCS.PHASECHK.TRANS64.TRYWAIT P0, [R8+URZ], R5 ;  /* 0x00000005080075a7 */ /* 0x000e62000800017f */
[----:B------:R-:W-:-:S05]  /*b710*/  VIADD R0, R3, 0x1 ;  /* 0x0000000103007836 */ /* 0x000fca0000000000 */
[----:B------:R-:W-:-:S04]  /*b720*/  ISETP.NE.AND P1, PT, R0, 0x4, PT ;  /* 0x000000040000780c */ /* 0x000fc80003f25270 */
[----:B------:R-:W-:Y:S02]  /*b730*/  SEL R3, RZ, 0x1, P1 ;  /* 0x00000001ff037807 */ /* 0x000fe40000800000 */
[----:B0-----:R-:W-:Y:S02]  /*b740*/  SEL R7, R0, RZ, P1 ;  /* 0x000000ff00077207 */ /* 0x001fe40000800000 */
[----:B------:R-:W-:-:S03]  /*b750*/  LOP3.LUT R9, R6, R3, RZ, 0x3c, !PT ;  /* 0x0000000306097212 */ /* 0x000fc600078e3cff */
[----:B------:R-:W-:Y:S01]  /*b760*/  IMAD R11, R7, 0x8, R2 ;  /* 0x00000008070b7824 */ /* 0x000fe200078e0202 */
[----:B------:R-:W-:Y:S01]  /*b770*/  SHF.L.U32 R6, R9, 0x1f, RZ ;  /* 0x0000001f09067819 */ /* 0x000fe200000006ff */
[----:B-1----:R-:W-:Y:S06]  /*b780*/  @!P0 BRA `(.L_x_311) ;  /* 0x0000000000cc8947 */ /* 0x002fec0003800000 */
.L_x_322:
[----:B------:R-:W1:Y:S01]  /*b790*/  SYNCS.PHASECHK.TRANS64.TRYWAIT P0, [R11+URZ], R6 ;  /* 0x000000060b0075a7 */ /* 0x000e62000800017f */
[----:B------:R-:W-:-:S05]  /*b7a0*/  VIADD R0, R7, 0x1 ;  /* 0x0000000107007836 */ /* 0x000fca0000000000 */
[----:B------:R-:W-:-:S04]  /*b7b0*/  ISETP.NE.AND P1, PT, R0, 0x4, PT ;  /* 0x000000040000780c */ /* 0x000fc80003f25270 */
[----:B------:R-:W-:Y:S02]  /*b7c0*/  SEL R4, RZ, 0x1, P1 ;  /* 0x00000001ff047807 */ /* 0x000fe40000800000 */
[----:B------:R-:W-:Y:S02]  /*b7d0*/  SEL R3, R0, RZ, P1 ;  /* 0x000000ff00037207 */ /* 0x000fe40000800000 */
[----:B------:R-:W-:Y:S01]  /*b7e0*/  LOP3.LUT R0, R9, R4, RZ, 0x3c, !PT ;  /* 0x0000000409007212 */ /* 0x000fe200078e3cff */
[----:B-1----:R-:W-:Y:S06]  /*b7f0*/  @!P0 BRA `(.L_x_312) ;  /* 0x0000000000c48947 */ /* 0x002fec0003800000 */
.L_x_323:
[----:B------:R-:W-:Y:S01]  /*b800*/  IMAD R3, R3, 0x8, R2 ;  /* 0x0000000803037824 */ /* 0x000fe200078e0202 */
[----:B------:R-:W-:-:S07]  /*b810*/  SHF.L.U32 R0, R0, 0x1f, RZ ;  /* 0x0000001f00007819 */ /* 0x000fce00000006ff */
.L_x_313:
[----:B--2---:R2:W3:Y:S02]  /*b820*/  SYNCS.PHASECHK.TRANS64.TRYWAIT P0, [R3+URZ], R0 ;  /* 0x00000000030075a7 */ /* 0x0044e4000800017f */
[----:B---3--:R-:W-:Y:S05]  /*b830*/  @!P0 NANOSLEEP.SYNCS 0x989680 ;  /* 0x009896800000895d */ /* 0x008fea0003900000 */
[----:B------:R-:W3:Y:S02]  /*b840*/  @!P0 SYNCS.PHASECHK.TRANS64 P0, [R3+URZ], R0 ;  /* 0x00000000030085a7 */ /* 0x000ee4000800007f */
[----:B---3--:R-:W-:Y:S05]  /*b850*/  @!P0 BRA `(.L_x_313) ;  /* 0xfffffffc00f08947 */ /* 0x008fea000383ffff */
.L_x_308:
[----:B------:R-:W-:Y:S05]  /*b860*/  BSYNC B0 ;  /* 0x0000000000007941 */ /* 0x000fea0003800000 */
.L_x_307:
[----:B------:R-:W-:Y:S05]  /*b870*/  EXIT ;  /* 0x000000000000794d */ /* 0x000fea0003800000 */
.L_x_21:
[----:B---3--:R3:W4:Y:S02]  /*b880*/  SYNCS.PHASECHK.TRANS64.TRYWAIT P1, [R3+URZ], R0 ;  /* 0x00000000030075a7 */ /* 0x008724000802017f */
[----:B----4-:R-:W-:Y:S05]  /*b890*/  @!P1 NANOSLEEP.SYNCS 0x989680 ;  /* 0x009896800000995d */ /* 0x010fea0003900000 */
[----:B------:R-:W4:Y:S02]  /*b8a0*/  @!P1 SYNCS.PHASECHK.TRANS64 P1, [R3+URZ], R0 ;  /* 0x00000000030095a7 */ /* 0x000f24000802007f */
[----:B----4-:R-:W-:Y:S05]  /*b8b0*/  @!P1 BRA `(.L_x_21) ;  /* 0xfffffffc00f09947 */ /* 0x010fea000383ffff */
[----:B------:R-:W-:Y:S05]  /*b8c0*/  BRA `(.L_x_20) ;  /* 0xffffff5c00147947 */ /* 0x000fea000383ffff */
.L_x_26:
[----:B-1----:R1:W2:Y:S02]  /*b8d0*/  SYNCS.PHASECHK.TRANS64.TRYWAIT P1, [R5+URZ], R4 ;  /* 0x00000004050075a7 */ /* 0x0022a4000802017f */
[----:B--2---:R-:W-:Y:S05]  /*b8e0*/  @!P1 NANOSLEEP.SYNCS 0x989680 ;  /* 0x009896800000995d */ /* 0x004fea0003900000 */
[----:B------:R-:W2:Y:S02]  /*b8f0*/  @!P1 SYNCS.PHASECHK.TRANS64 P1, [R5+URZ], R4 ;  /* 0x00000004050095a7 */ /* 0x000ea4000802007f */
[----:B--2---:R-:W-:Y:S05]  /*b900*/  @!P1 BRA `(.L_x_26) ;  /* 0xfffffffc00f09947 */ /* 0x004fea000383ffff */
[----:B------:R-:W-:Y:S05]  /*b910*/  BRA `(.L_x_25) ;  /* 0xffffff6000107947 */ /* 0x000fea000383ffff */
.L_x_295:
[----:B------:R-:W-:Y:S01]  /*b920*/  BSSY B1, `(.L_x_314) ;  /* 0x0000006000017945 */ /* 0x000fe20003800000 */
[----:B------:R-:W-:-:S07]  /*b930*/  IMAD.MOV.U32 R15, RZ, RZ, -0x1 ;  /* 0xffffffffff0f7424 */ /* 0x000fce00078e00ff */
[----:B------:R-:W-:Y:S05]  /*b940*/  WARPSYNC.COLLECTIVE R15, `(.L_x_315) ;  /* 0x000000000f0c7348 */ /* 0x000fea0003c00000 */
[----:B------:R-:W-:Y:S02]  /*b950*/  ELECT P6, UR62, PT ;  /* 0x00000000003e782f */ /* 0x000fe400038c0000 */
[----:B------:R-:W-:Y:S01]  /*b960*/  MOV R14, UR62 ;  /* 0x0000003e000e7c02 */ /* 0x000fe20008000f00 */
[----:B------:R-:W-:Y:S10]  /*b970*/  ENDCOLLECTIVE ;  /* 0x000000000000791b */ /* 0x000ff40003800000 */
.L_x_315:
[----:B------:R-:W-:Y:S05]  /*b980*/  BSYNC B1 ;  /* 0x0000000000017941 */ /* 0x000fea0003800000 */
.L_x_314:
[----:B------:R-:W-:Y:S05]  /*b990*/  BRA `(.L_x_316) ;  /* 0xfffffff0003c7947 */ /* 0x000fea000383ffff */
.L_x_298:
[----:B-1----:R1:W2:Y:S02]  /*b9a0*/  SYNCS.PHASECHK.TRANS64.TRYWAIT P0, [R23+URZ+0x20], R14 ;  /* 0x0000200e170075a7 */ /* 0x0022a4000800017f */
[----:B--2---:R-:W-:Y:S05]  /*b9b0*/  @!P0 NANOSLEEP.SYNCS 0x989680 ;  /* 0x009896800000895d */ /* 0x004fea0003900000 */
[----:B------:R-:W2:Y:S02]  /*b9c0*/  @!P0 SYNCS.PHASECHK.TRANS64 P0, [R23+URZ+0x20], R14 ;  /* 0x0000200e170085a7 */ /* 0x000ea4000800007f */
[----:B--2---:R-:W-:Y:S05]  /*b9d0*/  @!P0 BRA `(.L_x_298) ;  /* 0xfffffffc00f08947 */ /* 0x004fea000383ffff */
[----:B------:R-:W-:Y:S05]  /*b9e0*/  BRA `(.L_x_317) ;  /* 0xfffffff000747947 */ /* 0x000fea000383ffff */
.L_x_306:
[----:B------:R-:W-:Y:S01]  /*b9f0*/  BSSY B0, `(.L_x_318) ;  /* 0x0000006000007945 */ /* 0x000fe20003800000 */
[----:B------:R-:W-:-:S07]  /*ba00*/  IMAD.MOV.U32 R15, RZ, RZ, -0x1 ;  /* 0xffffffffff0f7424 */ /* 0x000fce00078e00ff */
[----:B------:R-:W-:Y:S05]  /*ba10*/  WARPSYNC.COLLECTIVE R15, `(.L_x_319) ;  /* 0x000000000f0c7348 */ /* 0x000fea0003c00000 */
[----:B------:R-:W-:Y:S02]  /*ba20*/  ELECT P6, UR62, PT ;  /* 0x00000000003e782f */ /* 0x000fe400038c0000 */
[----:B------:R-:W-:Y:S01]  /*ba30*/  MOV R14, UR62 ;  /* 0x0000003e000e7c02 */ /* 0x000fe20008000f00 */
[----:B------:R-:W-:Y:S10]  /*ba40*/  ENDCOLLECTIVE ;  /* 0x000000000000791b */ /* 0x000ff40003800000 */
.L_x_319:
[----:B------:R-:W-:Y:S05]  /*ba50*/  BSYNC B0 ;  /* 0x0000000000007941 */ /* 0x000fea0003800000 */
.L_x_318:
[----:B------:R-:W-:Y:S05]  /*ba60*/  BRA `(.L_x_320) ;  /* 0xfffffff800d07947 */ /* 0x000fea000383ffff */
.L_x_310:
[----:B0-----:R0:W1:Y:S02]  /*ba70*/  SYNCS.PHASECHK.TRANS64.TRYWAIT P0, [R7+URZ], R4 ;  /* 0x00000004070075a7 */ /* 0x001064000800017f */
[----:B-1----:R-:W-:Y:S05]  /*ba80*/  @!P0 NANOSLEEP.SYNCS 0x989680 ;  /* 0x009896800000895d */ /* 0x002fea0003900000 */
[----:B------:R-:W1:Y:S02]  /*ba90*/  @!P0 SYNCS.PHASECHK.TRANS64 P0, [R7+URZ], R4 ;  /* 0x00000004070085a7 */ /* 0x000e64000800007f */
[----:B-1----:R-:W-:Y:S05]  /*baa0*/  @!P0 BRA `(.L_x_310) ;  /* 0xfffffffc00f08947 */ /* 0x002fea000383ffff */
[----:B------:R-:W-:Y:S05]  /*bab0*/  BRA `(.L_x_321) ;  /* 0xfffffffc00107947 */ /* 0x000fea000383ffff */
.L_x_311:
[----:B0-----:R0:W1:Y:S02]  /*bac0*/  SYNCS.PHASECHK.TRANS64.TRYWAIT P0, [R8+URZ], R5 ;  /* 0x00000005080075a7 */ /* 0x001064000800017f */
[----:B-1----:R-:W-:Y:S05]  /*bad0*/  @!P0 NANOSLEEP.SYNCS 0x989680 ;  /* 0x009896800000895d */ /* 0x002fea0003900000 */
[----:B------:R-:W1:Y:S02]  /*bae0*/  @!P0 SYNCS.PHASECHK.TRANS64 P0, [R8+URZ], R5 ;  /* 0x00000005080085a7 */ /* 0x000e64000800007f */
[----:B-1----:R-:W-:Y:S05]  /*baf0*/  @!P0 BRA `(.L_x_311) ;  /* 0xfffffffc00f08947 */ /* 0x002fea000383ffff */
[----:B------:R-:W-:Y:S05]  /*bb00*/  BRA `(.L_x_322) ;  /* 0xfffffffc00207947 */ /* 0x000fea000383ffff */
.L_x_312:
[----:B-1----:R1:W2:Y:S02]  /*bb10*/  SYNCS.PHASECHK.TRANS64.TRYWAIT P0, [R11+URZ], R6 ;  /* 0x000000060b0075a7 */ /* 0x0022a4000800017f */
[----:B--2---:R-:W-:Y:S05]  /*bb20*/  @!P0 NANOSLEEP.SYNCS 0x989680 ;  /* 0x009896800000895d */ /* 0x004fea0003900000 */
[----:B------:R-:W2:Y:S02]  /*bb30*/  @!P0 SYNCS.PHASECHK.TRANS64 P0, [R11+URZ], R6 ;  /* 0x000000060b0085a7 */ /* 0x000ea4000800007f */
[----:B--2---:R-:W-:Y:S05]  /*bb40*/  @!P0 BRA `(.L_x_312) ;  /* 0xfffffffc00f08947 */ /* 0x004fea000383ffff */
[----:B------:R-:W-:Y:S05]  /*bb50*/  BRA `(.L_x_323) ;  /* 0xfffffffc00287947 */ /* 0x000fea000383ffff */
.L_x_324:
[----:B------:R-:W-:-:S00]  /*bb60*/  BRA `(.L_x_324) ;  /* 0xfffffffc00fc7947 */ /* 0x000fc0000383ffff */
[----:B------:R-:W-:-:S00]  /*bb70*/  NOP ;  /* 0x0000000000007918 */ /* 0x000fc00000000000 */
        /* <DEDUP_REMOVED lines=8> */
.L_x_325:


//--------------------- .nv.global.init           --------------------------
	.section	.nv.global.init,"aw",@progbits
.nv.global.init:
	.type		$str$22,@object
	.size		$str$22,($str$23 - $str$22)
$str$22:
        /*0000*/ 	.byte	0x6b, 0x5f, 0x74, 0x69, 0x6c, 0x65, 0x5f, 0x63, 0x6f, 0x75, 0x6e, 0x74, 0x20, 0x3e, 0x3d, 0x20
        /*0010*/ 	.byte	0x31, 0x00
	.type		$str$23,@object
	.size		$str$23,(__unnamed_1 - $str$23)
$str$23:
        /*0012*/ 	.byte	0x2f, 0x74, 0x6d, 0x70, 0x2f, 0x63, 0x75, 0x74, 0x6c, 0x61, 0x73, 0x73, 0x5f, 0x73, 0x77, 0x65
        /*0022*/ 	.byte	0x65, 0x70, 0x5f, 0x73, 0x72, 0x63, 0x2f, 0x69, 0x6e, 0x63, 0x6c, 0x75, 0x64, 0x65, 0x2f, 0x63
        /*0032*/ 	.byte	0x75, 0x74, 0x6c, 0x61, 0x73, 0x73, 0x2f, 0x67, 0x65, 0x6d, 0x6d, 0x2f, 0x63, 0x6f, 0x6c, 0x6c
        /*0042*/ 	.byte	0x65, 0x63, 0x74, 0x69, 0x76, 0x65, 0x2f, 0x73, 0x6d, 0x39, 0x30, 0x5f, 0x6d, 0x6d, 0x61, 0x5f
        /*0052*/ 	.byte	0x74, 0x6d, 0x61, 0x5f, 0x67, 0x6d, 0x6d, 0x61, 0x5f, 0x73, 0x73, 0x5f, 0x77, 0x61, 0x72, 0x70
        /*0062*/ 	.byte	0x73, 0x70, 0x65, 0x63, 0x69, 0x61, 0x6c, 0x69, 0x7a, 0x65, 0x64, 0x2e, 0x68, 0x70, 0x70, 0x00
	.type		__unnamed_1,@object
	.size		__unnamed_1,(.L_0 - __unnamed_1)
__unnamed_1:
        /*0072*/ 	.byte	0x76, 0x6f, 0x69, 0x64, 0x20, 0x63, 0x75, 0x74, 0x6c, 0x61, 0x73, 0x73, 0x3a, 0x3a, 0x67, 0x65
        /* <DEDUP_REMOVED lines=181> */
.L_0:


//--------------------- .nv.shared._ZN7cutlass13device_kernelINS_4gemm6kernel13GemmUniversalIN4cute5tupleIJiiiiEEENS1_10collective13CollectiveMmaINS1_34MainloopSm90TmaGmmaWarpSpecializedILi4ENS5_IJNS4_1CILi2EEENSA_ILi1EEESC_EEENS1_35KernelTmaWarpSpecializedCooperativeEEENS5_IJNSA_ILi128EEENSA_ILi256EEENSA_ILi64EEEEEENS_10bfloat16_tENS5_IJlSC_lEEESK_SL_NS4_8TiledMMAINS4_8MMA_AtomIJNS4_4SM904GMMA28MMA_64x256x16_F32BF16BF16_SSILNSP_5MajorE0ELSR_0ELNSP_7ScaleInE1ELSS_1EEEEEENS4_6LayoutISD_NS5_IJSC_NSA_ILi0EEESW_EEEEENS5_IJNS4_10UnderscoreESZ_SZ_EEEEENS4_13SM90_TMA_LOADENS4_14ComposedLayoutINS4_7SwizzleILi3ELi4ELi3EEENS4_18smem_ptr_flag_bitsILi16EEENSV_INS5_IJNSA_ILi8EEESI_EEENS5_IJSI_SC_EEEEEEEvNS4_8identityENS4_23SM90_TMA_LOAD_MULTICASTES1C_vS1D_EENS_8epilogue10collective6detail29Sm90TmaWarpSpecializedAdapterINS1H_15DefaultEpilogueISK_SL_SL_NS1G_6thread17LinearCombinationISK_Li1EffLNS1L_9ScaleType4KindE0ELNS_15FloatRoundStyleE2ESK_EENS1_15EpilogueDefaultEEEEEvvEEEEvNT_6ParamsE --------------------------
	.section	.nv.shared._ZN7cutlass13device_kernelINS_4gemm6kernel13GemmUniversalIN4cute5tupleIJiiiiEEENS1_10collective13CollectiveMmaINS1_34MainloopSm90TmaGmmaWarpSpecializedILi4ENS5_IJNS4_1CILi2EEENSA_ILi1EEESC_EEENS1_35KernelTmaWarpSpecializedCooperativeEEENS5_IJNSA_ILi128EEENSA_ILi256EEENSA_ILi64EEEEEENS_10bfloat16_tENS5_IJlSC_lEEESK_SL_NS4_8TiledMMAINS4_8MMA_AtomIJNS4_4SM904GMMA28MMA_64x256x16_F32BF16BF16_SSILNSP_5MajorE0ELSR_0ELNSP_7ScaleInE1ELSS_1EEEEEENS4_6LayoutISD_NS5_IJSC_NSA_ILi0EEESW_EEEEENS5_IJNS4_10UnderscoreESZ_SZ_EEEEENS4_13SM90_TMA_LOADENS4_14ComposedLayoutINS4_7SwizzleILi3ELi4ELi3EEENS4_18smem_ptr_flag_bitsILi16EEENSV_INS5_IJNSA_ILi8EEESI_EEENS5_IJSI_SC_EEEEEEEvNS4_8identityENS4_23SM90_TMA_LOAD_MULTICASTES1C_vS1D_EENS_8epilogue10collective6detail29Sm90TmaWarpSpecializedAdapterINS1H_15DefaultEpilogueISK_SL_SL_NS1G_6thread17LinearCombinationISK_Li1EffLNS1L_9ScaleType4KindE0ELNS_15FloatRoundStyleE2ESK_EENS1_15EpilogueDefaultEEEEEvvEEEEvNT_6ParamsE,"aw",@nobits
	.sectionflags	@""
	.align	16
	.zero		1024


//--------------------- .nv.shared.reserved.0     --------------------------
	.section	.nv.shared.reserved.0,"aw",@nobits
	.weak		__nv_reservedSMEM_offset_0_alias
	.size		__nv_reservedSMEM_offset_0_alias, 0, 0
	.other		__nv_reservedSMEM_offset_0_alias,@"STO_CUDA_RESERVED_SHARED STV_DEFAULT"
__nv_reservedSMEM_offset_0_alias:
	.zero		0


//--------------------- .nv.global                --------------------------
	.section	.nv.global,"aw",@nobits
.nv.global:
	.type		_ZN39_INTERNAL_ffec4909_4_k_cu_5a62da3e_36664cute1_E,@object
	.size		_ZN39_INTERNAL_ffec4909_4_k_cu_5a62da3e_36664cute1_E,(_ZN39_INTERNAL_ffec4909_4_k_cu_5a62da3e_36664cuda3std3__45__cpo6cbeginE - _ZN39_INTERNAL_ffec4909_4_k_cu_5a62da3e_36664cute1_E)
_ZN39_INTERNAL_ffec4909_4_k_cu_5a62da3e_36664cute1_E:
	.zero		1
	.type		_ZN39_INTERNAL_ffec4909_4_k_cu_5a62da3e_36664cuda3std3__45__cpo6cbeginE,@object
	.size		_ZN39_INTERNAL_ffec4909_4_k_cu_5a62da3e_36664cuda3std3__45__cpo6cbeginE,(_ZN39_INTERNAL_ffec4909_4_k_cu_5a62da3e_36664cuda3std3__48in_placeE - _ZN39_INTERNAL_ffec4909_4_k_cu_5a62da3e_36664cuda3std3__45__cpo6cbeginE)
_ZN39_INTERNAL_ffec4909_4_k_cu_5a62da3e_36664cuda3std3__45__cpo6cbeginE:
	.zero		1
	.type		_ZN39_INTERNAL_ffec4909_4_k_cu_5a62da3e_36664cuda3std3__48in_placeE,@object
	.size		_ZN39_INTERNAL_ffec4909_4_k_cu_5a62da3e_36664cuda3std3__48in_placeE,(_ZN39_INTERNAL_ffec4909_4_k_cu_5a62da3e_36664cuda3std6ranges3__45__cpo9iter_moveE - _ZN39_INTERNAL_ffec4909_4_k_cu_5a62da3e_36664cuda3std3__48in_placeE)
_ZN39_INTERNAL_ffec4909_4_k_cu_5a62da3e_36664cuda3std3__48in_placeE:
	.zero		1
	.type		_ZN39_INTERNAL_ffec4909_4_k_cu_5a62da3e_36664cuda3std6ranges3__45__cpo9iter_moveE,@object
	.size		_ZN39_INTERNAL_ffec4909_4_k_cu_5a62da3e_36664cuda3std6ranges3__45__cpo9iter_moveE,(_ZN39_INTERNAL_ffec4909_4_k_cu_5a62da3e_36664cuda3std3__45__cpo5beginE - _ZN39_INTERNAL_ffec4909_4_k_cu_5a62da3e_36664cuda3std6ranges3__45__cpo9iter_moveE)
_ZN39_INTERNAL_ffec4909_4_k_cu_5a62da3e_36664cuda3std6ranges3__45__cpo9iter_moveE:
	.zero		1
	.type		_ZN39_INTERNAL_ffec4909_4_k_cu_5a62da3e_36664cuda3std3__45__cpo5beginE,@object
	.size		_ZN39_INTERNAL_ffec4909_4_k_cu_5a62da3e_36664cuda3std3__45__cpo5beginE,(_ZN39_INTERNAL_ffec4909_4_k_cu_5a62da3e_36664cuda3std3__441_GLOBAL__N__ffec4909_4_k_cu_5a62da3e_36666ignoreE - _ZN39_INTERNAL_ffec4909_4_k_cu_5a62da3e_36664cuda3std3__45__cpo5beginE)
_ZN39_INTERNAL_ffec4909_4_k_cu_5a62da3e_36664cuda3std3__45__cpo5beginE:
	.zero		1
	.type		_ZN39_INTERNAL_ffec4909_4_k_cu_5a62da3e_36664cuda3std3__441_GLOBAL__N__ffec4909_4_k_cu_5a62da3e_36666ignoreE,@object
	.size		_ZN39_INTERNAL_ffec4909_4_k_cu_5a62da3e_36664cuda3std3__441_GLOBAL__N__ffec4909_4_k_cu_5a62da3e_36666ignoreE,(_ZN39_INTERNAL_ffec4909_4_k_cu_5a62da3e_36664cute7productE - _ZN39_INTERNAL_ffec4909_4_k_cu_5a62da3e_36664cuda3std3__441_GLOBAL__N__ffec4909_4_k_cu_5a62da3e_36666ignoreE)
_ZN39_INTERNAL_ffec4909_4_k_cu_5a62da3e_36664cuda3std3__441_GLOBAL__N__ffec4909_4_k_cu_5a62da3e_36666ignoreE:
	.zero		1
	.type		_ZN39_INTERNAL_ffec4909_4_k_cu_5a62da3e_36664cute7productE,@object
	.size		_ZN39_INTERNAL_ffec4909_4_k_cu_5a62da3e_36664cute7productE,(_ZN39_INTERNAL_ffec4909_4_k_cu_5a62da3e_36664cuda3std3__45__cpo3endE - _ZN39_INTERNAL_ffec4909_4_k_cu_5a62da3e_36664cute7productE)
_ZN39_INTERNAL_ffec4909_4_k_cu_5a62da3e_36664cute7productE:
	.zero		1
	.type		_ZN39_INTERNAL_ffec4909_4_k_cu_5a62da3e_36664cuda3std3__45__cpo3endE,@object
	.size		_ZN39_INTERNAL_ffec4909_4_k_cu_5a62da3e_36664cuda3std3__45__cpo3endE,(_ZN39_INTERNAL_ffec4909_4_k_cu_5a62da3e_36664cuda3std3__419piecewise_constructE - _ZN39_INTERNAL_ffec4909_4_k_cu_5a62da3e_36664cuda3std3__45__cpo3endE)
_ZN39_INTERNAL_ffec4909_4_k_cu_5a62da3e_36664cuda3std3__45__cpo3endE:
	.zero		1
	.type		_ZN39_INTERNAL_ffec4909_4_k_cu_5a62da3e_36664cuda3std3__419piecewise_constructE,@object
	.size		_ZN39_INTERNAL_ffec4909_4_k_cu_5a62da3e_36664cuda3std3__419piecewise_constructE,(_ZN39_INTERNAL_ffec4909_4_k_cu_5a62da3e_36664cuda3std3__45__cpo4cendE - _ZN39_INTERNAL_ffec4909_4_k_cu_5a62da3e_36664cuda3std3__419piecewise_constructE)
_ZN39_INTERNAL_ffec4909_4_k_cu_5a62da3e_36664cuda3std3__419piecewise_constructE:
	.zero		1
	.type		_ZN39_INTERNAL_ffec4909_4_k_cu_5a62da3e_36664cuda3std3__45__cpo4cendE,@object
	.size		_ZN39_INTERNAL_ffec4909_4_k_cu_5a62da3e_36664cuda3std3__45__cpo4cendE,(_ZN39_INTERNAL_ffec4909_4_k_cu_5a62da3e_36664cuda3std6ranges3__45__cpo4swapE - _ZN39_INTERNAL_ffec4909_4_k_cu_5a62da3e_36664cuda3std3__45__cpo4cendE)
_ZN39_INTERNAL_ffec4909_4_k_cu_5a62da3e_36664cuda3std3__45__cpo4cendE:
	.zero		1
	.type		_ZN39_INTERNAL_ffec4909_4_k_cu_5a62da3e_36664cuda3std6ranges3__45__cpo4swapE,@object
	.size		_ZN39_INTERNAL_ffec4909_4_k_cu_5a62da3e_36664cuda3std6ranges3__45__cpo4swapE,(.L_8 - _ZN39_INTERNAL_ffec4909_4_k_cu_5a62da3e_36664cuda3std6ranges3__45__cpo4swapE)
_ZN39_INTERNAL_ffec4909_4_k_cu_5a62da3e_36664cuda3std6ranges3__45__cpo4swapE:
	.zero		1
.L_8:


//--------------------- .nv.constant0._ZN7cutlass13device_kernelINS_4gemm6kernel13GemmUniversalIN4cute5tupleIJiiiiEEENS1_10collective13CollectiveMmaINS1_34MainloopSm90TmaGmmaWarpSpecializedILi4ENS5_IJNS4_1CILi2EEENSA_ILi1EEESC_EEENS1_35KernelTmaWarpSpecializedCooperativeEEENS5_IJNSA_ILi128EEENSA_ILi256EEENSA_ILi64EEEEEENS_10bfloat16_tENS5_IJlSC_lEEESK_SL_NS4_8TiledMMAINS4_8MMA_AtomIJNS4_4SM904GMMA28MMA_64x256x16_F32BF16BF16_SSILNSP_5MajorE0ELSR_0ELNSP_7ScaleInE1ELSS_1EEEEEENS4_6LayoutISD_NS5_IJSC_NSA_ILi0EEESW_EEEEENS5_IJNS4_10UnderscoreESZ_SZ_EEEEENS4_13SM90_TMA_LOADENS4_14ComposedLayoutINS4_7SwizzleILi3ELi4ELi3EEENS4_18smem_ptr_flag_bitsILi16EEENSV_INS5_IJNSA_ILi8EEESI_EEENS5_IJSI_SC_EEEEEEEvNS4_8identityENS4_23SM90_TMA_LOAD_MULTICASTES1C_vS1D_EENS_8epilogue10collective6detail29Sm90TmaWarpSpecializedAdapterINS1H_15DefaultEpilogueISK_SL_SL_NS1G_6thread17LinearCombinationISK_Li1EffLNS1L_9ScaleType4KindE0ELNS_15FloatRoundStyleE2ESK_EENS1_15EpilogueDefaultEEEEEvvEEEEvNT_6ParamsE --------------------------
	.section	.nv.constant0._ZN7cutlass13device_kernelINS_4gemm6kernel13GemmUniversalIN4cute5tupleIJiiiiEEENS1_10collective13CollectiveMmaINS1_34MainloopSm90TmaGmmaWarpSpecializedILi4ENS5_IJNS4_1CILi2EEENSA_ILi1EEESC_EEENS1_35KernelTmaWarpSpecializedCooperativeEEENS5_IJNSA_ILi128EEENSA_ILi256EEENSA_ILi64EEEEEENS_10bfloat16_tENS5_IJlSC_lEEESK_SL_NS4_8TiledMMAINS4_8MMA_AtomIJNS4_4SM904GMMA28MMA_64x256x16_F32BF16BF16_SSILNSP_5MajorE0ELSR_0ELNSP_7ScaleInE1ELSS_1EEEEEENS4_6LayoutISD_NS5_IJSC_NSA_ILi0EEESW_EEEEENS5_IJNS4_10UnderscoreESZ_SZ_EEEEENS4_13SM90_TMA_LOADENS4_14ComposedLayoutINS4_7SwizzleILi3ELi4ELi3EEENS4_18smem_ptr_flag_bitsILi16EEENSV_INS5_IJNSA_ILi8EEESI_EEENS5_IJSI_SC_EEEEEEEvNS4_8identityENS4_23SM90_TMA_LOAD_MULTICASTES1C_vS1D_EENS_8epilogue10collective6detail29Sm90TmaWarpSpecializedAdapterINS1H_15DefaultEpilogueISK_SL_SL_NS1G_6thread17LinearCombinationISK_Li1EffLNS1L_9ScaleType4KindE0ELNS_15FloatRoundStyleE2ESK_EENS1_15EpilogueDefaultEEEEEvvEEEEvNT_6ParamsE,"a",@progbits
	.sectionflags	@""
	.align	4
.nv.constant0._ZN7cutlass13device_kernelINS_4gemm6kernel13GemmUniversalIN4cute5tupleIJiiiiEEENS1_10collective13CollectiveMmaINS1_34MainloopSm90TmaGmmaWarpSpecializedILi4ENS5_IJNS4_1CILi2EEENSA_ILi1EEESC_EEENS1_35KernelTmaWarpSpecializedCooperativeEEENS5_IJNSA_ILi128EEENSA_ILi256EEENSA_ILi64EEEEEENS_10bfloat16_tENS5_IJlSC_lEEESK_SL_NS4_8TiledMMAINS4_8MMA_AtomIJNS4_4SM904GMMA28MMA_64x256x16_F32BF16BF16_SSILNSP_5MajorE0ELSR_0ELNSP_7ScaleInE1ELSS_1EEEEEENS4_6LayoutISD_NS5_IJSC_NSA_ILi0EEESW_EEEEENS5_IJNS4_10UnderscoreESZ_SZ_EEEEENS4_13SM90_TMA_LOADENS4_14ComposedLayoutINS4_7SwizzleILi3ELi4ELi3EEENS4_18smem_ptr_flag_bitsILi16EEENSV_INS5_IJNSA_ILi8EEESI_EEENS5_IJSI_SC_EEEEEEEvNS4_8identityENS4_23SM90_TMA_LOAD_MULTICASTES1C_vS1D_EENS_8epilogue10collective6detail29Sm90TmaWarpSpecializedAdapterINS1H_15DefaultEpilogueISK_SL_SL_NS1G_6thread17LinearCombinationISK_Li1EffLNS1L_9ScaleType4KindE0ELNS_15FloatRoundStyleE2ESK_EENS1_15EpilogueDefaultEEEEEvvEEEEvNT_6ParamsE:
	.zero		1664


//--------------------- SYMBOLS --------------------------

	.type		.nv.reservedSmem.offset0,@object
	.size		.nv.reservedSmem.offset0,0x4
	.type		__assertfail,@function
